	.target	sm_120a

	.elftype	@"ET_EXEC"


//--------------------- .note.nv.tkinfo           --------------------------
	.section	.note.nv.tkinfo,"",@"SHT_NOTE"
	.sectionflags	@"SHF_NOTE_NV_TKINFO"
	.tkinfo
        /*0018*/ 	.word	0x00000080
        /*0030*/ 	.string	""
        /*0030*/ 	.string	"ptxas"
        /*0030*/ 	.string	"Cuda compilation tools, release 12.8, V12.8.93"
        /*0030*/ 	.string	"Build cuda_12.8.r12.8/compiler.35583870_0"
        /*0030*/ 	.string	"-v  -lineinfo  -arch sm_120a "



//--------------------- .note.nv.cuver            --------------------------
	.section	.note.nv.cuver,"",@"SHT_NOTE"
	.sectionflags	@"SHF_NOTE_NV_CUVER"
        /*0018*/ 	.short	0x0001
        /*001a*/ 	.short	0x0078
        /*001c*/ 	.short	0x0001
        /*001e*/ 	.short	0x0000
        /*0020*/ 	.short	0x0001
        /*0022*/ 	.short	0x0000


//--------------------- .nv.info                  --------------------------
	.section	.nv.info,"",@"SHT_CUDA_INFO"
	.align	4


	//----- nvinfo : EIATTR_REGCOUNT
	.align		4
        /*0000*/ 	.byte	0x04, 0x2f
        /*0002*/ 	.short	(.L_2 - .L_1)
	.align		4
.L_1:
        /*0004*/ 	.word	index@(triton_red_fused__scaled_mm__to_copy_native_layer_norm_ones_0)
        /*0008*/ 	.word	0x00000024


	//----- nvinfo : EIATTR_FRAME_SIZE
	.align		4
.L_2:
        /*000c*/ 	.byte	0x04, 0x11
        /*000e*/ 	.short	(.L_4 - .L_3)
	.align		4
.L_3:
        /*0010*/ 	.word	index@(triton_red_fused__scaled_mm__to_copy_native_layer_norm_ones_0)
        /*0014*/ 	.word	0x00000000


	//----- nvinfo : EIATTR_MIN_STACK_SIZE
	.align		4
.L_4:
        /*0018*/ 	.byte	0x04, 0x12
        /*001a*/ 	.short	(.L_6 - .L_5)
	.align		4
.L_5:
        /*001c*/ 	.word	index@(triton_red_fused__scaled_mm__to_copy_native_layer_norm_ones_0)
        /*0020*/ 	.word	0x00000000
.L_6:


//--------------------- .nv.info.triton_red_fused__scaled_mm__to_copy_native_layer_norm_ones_0 --------------------------
	.section	.nv.info.triton_red_fused__scaled_mm__to_copy_native_layer_norm_ones_0,"",@"SHT_CUDA_INFO"
	.sectionflags	@""
	.align	4


	//----- nvinfo : EIATTR_CUDA_API_VERSION
	.align		4
        /*0000*/ 	.byte	0x04, 0x37
        /*0002*/ 	.short	(.L_8 - .L_7)
.L_7:
        /*0004*/ 	.word	0x00000080


	//----- nvinfo : EIATTR_KPARAM_INFO
	.align		4
.L_8:
        /*0008*/ 	.byte	0x04, 0x17
        /*000a*/ 	.short	(.L_10 - .L_9)
.L_9:
        /*000c*/ 	.word	0x00000000
        /*0010*/ 	.short	0x0006
        /*0012*/ 	.short	0x0028
        /*0014*/ 	.byte	0x00, 0xf4, 0x21, 0x00


	//----- nvinfo : EIATTR_KPARAM_INFO
	.align		4
.L_10:
        /*0018*/ 	.byte	0x04, 0x17
        /*001a*/ 	.short	(.L_12 - .L_11)
.L_11:
        /*001c*/ 	.word	0x00000000
        /*0020*/ 	.short	0x0005
        /*0022*/ 	.short	0x0024
        /*0024*/ 	.byte	0x00, 0xf0, 0x11, 0x00


	//----- nvinfo : EIATTR_KPARAM_INFO
	.align		4
.L_12:
        /*0028*/ 	.byte	0x04, 0x17
        /*002a*/ 	.short	(.L_14 - .L_13)
.L_13:
        /*002c*/ 	.word	0x00000000
        /*0030*/ 	.short	0x0004
        /*0032*/ 	.short	0x0020
        /*0034*/ 	.byte	0x00, 0xf0, 0x11, 0x00


	//----- nvinfo : EIATTR_KPARAM_INFO
	.align		4
.L_14:
        /*0038*/ 	.byte	0x04, 0x17
        /*003a*/ 	.short	(.L_16 - .L_15)
.L_15:
        /*003c*/ 	.word	0x00000000
        /*0040*/ 	.short	0x0003
        /*0042*/ 	.short	0x0018
        /*0044*/ 	.byte	0x00, 0xf4, 0x21, 0x00


	//----- nvinfo : EIATTR_KPARAM_INFO
	.align		4
.L_16:
        /*0048*/ 	.byte	0x04, 0x17
        /*004a*/ 	.short	(.L_18 - .L_17)
.L_17:
        /*004c*/ 	.word	0x00000000
        /*0050*/ 	.short	0x0002
        /*0052*/ 	.short	0x0010
        /*0054*/ 	.byte	0x00, 0xf4, 0x21, 0x00


	//----- nvinfo : EIATTR_KPARAM_INFO
	.align		4
.L_18:
        /*0058*/ 	.byte	0x04, 0x17
        /*005a*/ 	.short	(.L_20 - .L_19)
.L_19:
        /*005c*/ 	.word	0x00000000
        /*0060*/ 	.short	0x0001
        /*0062*/ 	.short	0x0008
        /*0064*/ 	.byte	0x00, 0xf4, 0x21, 0x00


	//----- nvinfo : EIATTR_KPARAM_INFO
	.align		4
.L_20:
        /*0068*/ 	.byte	0x04, 0x17
        /*006a*/ 	.short	(.L_22 - .L_21)
.L_21:
        /*006c*/ 	.word	0x00000000
        /*0070*/ 	.short	0x0000
        /*0072*/ 	.short	0x0000
        /*0074*/ 	.byte	0x00, 0xf4, 0x21, 0x00


	//----- nvinfo : EIATTR_SPARSE_MMA_MASK
	.align		4
.L_22:
        /*0078*/ 	.byte	0x03, 0x50
        /*007a*/ 	.short	0x0000


	//----- nvinfo : EIATTR_MAXREG_COUNT
	.align		4
        /*007c*/ 	.byte	0x03, 0x1b
        /*007e*/ 	.short	0x0080


	//----- nvinfo : EIATTR_NUM_BARRIERS
	.align		4
        /*0080*/ 	.byte	0x02, 0x4c
        /*0082*/ 	.byte	0x01
	.zero		1


	//----- nvinfo : EIATTR_COOP_GROUP_MASK_REGIDS
	.align		4
        /*0084*/ 	.byte	0x04, 0x29
        /*0086*/ 	.short	(.L_24 - .L_23)


	//   ....[0]....
.L_23:
        /*0088*/ 	.word	0xffffffff


	//   ....[1]....
        /*008c*/ 	.word	0xffffffff


	//   ....[2]....
        /*0090*/ 	.word	0xffffffff


	//   ....[3]....
        /*0094*/ 	.word	0xffffffff


	//   ....[4]....
        /*0098*/ 	.word	0xffffffff


	//   ....[5]....
        /*009c*/ 	.word	0xffffffff


	//   ....[6]....
        /*00a0*/ 	.word	0xffffffff


	//   ....[7]....
        /*00a4*/ 	.word	0xffffffff


	//   ....[8]....
        /*00a8*/ 	.word	0xffffffff


	//   ....[9]....
        /*00ac*/ 	.word	0xffffffff


	//   ....[10]....
        /*00b0*/ 	.word	0xffffffff


	//   ....[11]....
        /*00b4*/ 	.word	0xffffffff


	//   ....[12]....
        /*00b8*/ 	.word	0xffffffff


	//   ....[13]....
        /*00bc*/ 	.word	0xffffffff


	//   ....[14]....
        /*00c0*/ 	.word	0xffffffff


	//   ....[15]....
        /*00c4*/ 	.word	0xffffffff


	//   ....[16]....
        /*00c8*/ 	.word	0xffffffff


	//   ....[17]....
        /*00cc*/ 	.word	0xffffffff


	//   ....[18]....
        /*00d0*/ 	.word	0xffffffff


	//   ....[19]....
        /*00d4*/ 	.word	0xffffffff


	//   ....[20]....
        /*00d8*/ 	.word	0xffffffff


	//   ....[21]....
        /*00dc*/ 	.word	0xffffffff


	//   ....[22]....
        /*00e0*/ 	.word	0xffffffff


	//   ....[23]....
        /*00e4*/ 	.word	0xffffffff


	//   ....[24]....
        /*00e8*/ 	.word	0xffffffff


	//   ....[25]....
        /*00ec*/ 	.word	0xffffffff


	//   ....[26]....
        /*00f0*/ 	.word	0xffffffff


	//----- nvinfo : EIATTR_COOP_GROUP_INSTR_OFFSETS
	.align		4
.L_24:
        /*00f4*/ 	.byte	0x04, 0x28
        /*00f6*/ 	.short	(.L_26 - .L_25)


	//   ....[0]....
.L_25:
        /*00f8*/ 	.word	0x00000790


	//   ....[1]....
        /*00fc*/ 	.word	0x00000980


	//   ....[2]....
        /*0100*/ 	.word	0x00000a30


	//   ....[3]....
        /*0104*/ 	.word	0x00000ab0


	//   ....[4]....
        /*0108*/ 	.word	0x00000b10


	//   ....[5]....
        /*010c*/ 	.word	0x00000ba0


	//   ....[6]....
        /*0110*/ 	.word	0x00000c00


	//   ....[7]....
        /*0114*/ 	.word	0x00000c80


	//   ....[8]....
        /*0118*/ 	.word	0x00000d10


	//   ....[9]....
        /*011c*/ 	.word	0x00000d50


	//   ....[10]....
        /*0120*/ 	.word	0x00000de0


	//   ....[11]....
        /*0124*/ 	.word	0x00000e60


	//   ....[12]....
        /*0128*/ 	.word	0x00000eb0


	//   ....[13]....
        /*012c*/ 	.word	0x00000fa0


	//   ....[14]....
        /*0130*/ 	.word	0x00001010


	//   ....[15]....
        /*0134*/ 	.word	0x00001140


	//   ....[16]....
        /*0138*/ 	.word	0x00001160


	//   ....[17]....
        /*013c*/ 	.word	0x000011b0


	//   ....[18]....
        /*0140*/ 	.word	0x000011e0


	//   ....[19]....
        /*0144*/ 	.word	0x000012b0


	//   ....[20]....
        /*0148*/ 	.word	0x00001350


	//   ....[21]....
        /*014c*/ 	.word	0x00001370


	//   ....[22]....
        /*0150*/ 	.word	0x00001410


	//   ....[23]....
        /*0154*/ 	.word	0x00001470


	//   ....[24]....
        /*0158*/ 	.word	0x000014c0


	//   ....[25]....
        /*015c*/ 	.word	0x000015b0


	//   ....[26]....
        /*0160*/ 	.word	0x00001620


	//----- nvinfo : EIATTR_VRC_CTA_INIT_COUNT
	.align		4
.L_26:
        /*0164*/ 	.byte	0x02, 0x4a
	.zero		1
	.zero		1


	//----- nvinfo : EIATTR_EXIT_INSTR_OFFSETS
	.align		4
        /*0168*/ 	.byte	0x04, 0x1c
        /*016a*/ 	.short	(.L_28 - .L_27)


	//   ....[0]....
.L_27:
        /*016c*/ 	.word	0x00001d90


	//----- nvinfo : EIATTR_REQNTID
	.align		4
.L_28:
        /*0170*/ 	.byte	0x04, 0x10
        /*0172*/ 	.short	(.L_30 - .L_29)
.L_29:
        /*0174*/ 	.word	0x00000200
        /*0178*/ 	.word	0x00000001
        /*017c*/ 	.word	0x00000001


	//----- nvinfo : EIATTR_CRS_STACK_SIZE
	.align		4
.L_30:
        /*0180*/ 	.byte	0x04, 0x1e
        /*0182*/ 	.short	(.L_32 - .L_31)
.L_31:
        /*0184*/ 	.word	0x00000000


	//----- nvinfo : EIATTR_CBANK_PARAM_SIZE
	.align		4
.L_32:
        /*0188*/ 	.byte	0x03, 0x19
        /*018a*/ 	.short	0x0030


	//----- nvinfo : EIATTR_PARAM_CBANK
	.align		4
        /*018c*/ 	.byte	0x04, 0x0a
        /*018e*/ 	.short	(.L_34 - .L_33)
	.align		4
.L_33:
        /*0190*/ 	.word	index@(.nv.constant0.triton_red_fused__scaled_mm__to_copy_native_layer_norm_ones_0)
        /*0194*/ 	.short	0x0380
        /*0196*/ 	.short	0x0030


	//----- nvinfo : EIATTR_SW_WAR
	.align		4
.L_34:
        /*0198*/ 	.byte	0x04, 0x36
        /*019a*/ 	.short	(.L_36 - .L_35)
.L_35:
        /*019c*/ 	.word	0x00000000
.L_36:


//--------------------- .nv.compat                --------------------------
	.section	.nv.compat,"",@"SHT_CUDA_COMPAT_INFO"
	.align	4
        /*0000*/ 	.byte	0x02, 0x02, 0x02, 0x00, 0x02, 0x05, 0x05, 0x00, 0x02, 0x03, 0x00, 0x00, 0x02, 0x06, 0x01, 0x00


//--------------------- .nv.callgraph             --------------------------
	.section	.nv.callgraph,"",@"SHT_CUDA_CALLGRAPH"
	.align	4
	.sectionentsize	8
	.align		4
        /*0000*/ 	.word	0x00000000
	.align		4
        /*0004*/ 	.word	0xffffffff
	.align		4
        /*0008*/ 	.word	0x00000000
	.align		4
        /*000c*/ 	.word	0xfffffffe
	.align		4
        /*0010*/ 	.word	0x00000000
	.align		4
        /*0014*/ 	.word	0xfffffffd
	.align		4
        /*0018*/ 	.word	0x00000000
	.align		4
        /*001c*/ 	.word	0xfffffffc


//--------------------- .nv.constant4             --------------------------
	.section	.nv.constant4,"a",@progbits
	.align	8
	.align		8
.nv.constant4:
        /*0000*/ 	.dword	_$_str


//--------------------- .text.triton_red_fused__scaled_mm__to_copy_native_layer_norm_ones_0 --------------------------
	.section	.text.triton_red_fused__scaled_mm__to_copy_native_layer_norm_ones_0,"ax",@progbits
	.align	128
        .global         triton_red_fused__scaled_mm__to_copy_native_layer_norm_ones_0
        .type           triton_red_fused__scaled_mm__to_copy_native_layer_norm_ones_0,@function
        .size           triton_red_fused__scaled_mm__to_copy_native_layer_norm_ones_0,(.L_x_6 - triton_red_fused__scaled_mm__to_copy_native_layer_norm_ones_0)
        .other          triton_red_fused__scaled_mm__to_copy_native_layer_norm_ones_0,@"STO_CUDA_ENTRY STV_DEFAULT"
triton_red_fused__scaled_mm__to_copy_native_layer_norm_ones_0:
.text.triton_red_fused__scaled_mm__to_copy_native_layer_norm_ones_0:
[----:B------:R-:W0:Y:S01]  /*0000*/  LDC R1, c[0x0][0x37c] ;  /* 0x0000df00ff017b82 */ /* 0x000e220000000800 */
[----:B------:R-:W1:Y:S07]  /*0010*/  S2R R5, SR_TID.X ;  /* 0x0000000000057919 */ /* 0x000e6e0000002100 */
[----:B------:R-:W2:Y:S01]  /*0020*/  LDC.64 R22, c[0x0][0x380] ;  /* 0x0000e000ff167b82 */ /* 0x000ea20000000a00 */
[----:B------:R-:W-:Y:S01]  /*0030*/  UMOV UR4, 0xf0 ;  /* 0x000000f000047882 */ /* 0x000fe20000000000 */
[----:B------:R-:W-:Y:S01]  /*0040*/  CS2R R20, SRZ ;  /* 0x0000000000147805 */ /* 0x000fe2000001ff00 */
[----:B------:R-:W3:Y:S01]  /*0050*/  S2R R9, SR_CTAID.X ;  /* 0x0000000000097919 */ /* 0x000ee20000002500 */
[----:B------:R-:W-:Y:S01]  /*0060*/  USHF.R.U32 UR6, UR4, 0x4, URZ ;  /* 0x0000000404067899 */ /* 0x000fe200080016ff */
[----:B------:R-:W-:-:S03]  /*0070*/  UMOV UR7, 0x140 ;  /* 0x0000014000077882 */ /* 0x000fc60000000000 */
[----:B------:R-:W-:-:S04]  /*0080*/  ULOP3.LUT UR7, UR7, 0xf, UR6, 0xf8, !UPT ;  /* 0x0000000f07077892 */ /* 0x000fc8000f8ef806 */
[----:B------:R-:W-:Y:S01]  /*0090*/  USHF.L.U32 UR7, UR7, 0x14, URZ ;  /* 0x0000001407077899 */ /* 0x000fe200080006ff */
[----:B------:R-:W-:Y:S01]  /*00a0*/  UMOV UR6, URZ ;  /* 0x000000ff00067c82 */ /* 0x000fe20008000000 */
[----:B------:R-:W-:Y:S01]  /*00b0*/  CS2R R2, SRZ ;  /* 0x0000000000027805 */ /* 0x000fe2000001ff00 */
[----:B------:R-:W-:Y:S01]  /*00c0*/  HFMA2 R11, -RZ, RZ, 0, 0 ;  /* 0x00000000ff0b7431 */ /* 0x000fe200000001ff */
[----:B-1----:R-:W-:-:S04]  /*00d0*/  SHF.L.U32 R7, R5, 0x2, RZ ;  /* 0x0000000205077819 */ /* 0x002fc800000006ff */
[----:B------:R-:W-:Y:S01]  /*00e0*/  LOP3.LUT R6, R7, 0x7fc, RZ, 0xc0, !PT ;  /* 0x000007fc07067812 */ /* 0x000fe200078ec0ff */
[----:B---3--:R-:W-:Y:S01]  /*00f0*/  ISETP.GE.U32.AND P0, PT, R9, 0xd200, PT ;  /* 0x0000d2000900780c */ /* 0x008fe20003f06070 */
[----:B------:R-:W-:Y:S02]  /*0100*/  IADD3 R0, PT, PT, R7, 0x800, RZ ;  /* 0x0000080007007810 */ /* 0x000fe40007ffe0ff */
[----:B------:R-:W-:Y:S01]  /*0110*/  LOP3.LUT R10, R6, 0x1000, RZ, 0xfc, !PT ;  /* 0x00001000060a7812 */ /* 0x000fe200078efcff */
[C---:B------:R-:W-:Y:S02]  /*0120*/  IMAD R8, R9.reuse, 0x1400, R6 ;  /* 0x0000140009087824 */ /* 0x040fe400078e0206 */
[----:B------:R-:W-:Y:S02]  /*0130*/  IMAD R17, R9, 0x1400, R0 ;  /* 0x0000140009117824 */ /* 0x000fe400078e0200 */
[----:B--2---:R-:W-:-:S04]  /*0140*/  IMAD.WIDE R14, R8, 0x2, R22 ;  /* 0x00000002080e7825 */ /* 0x004fc800078e0216 */
[----:B------:R-:W-:Y:S01]  /*0150*/  IMAD.WIDE R16, R17, 0x2, R22 ;  /* 0x0000000211107825 */ /* 0x000fe200078e0216 */
[----:B------:R-:W2:Y:S01]  /*0160*/  @!P0 LDG.E.EL.64 R20, desc[UR6][R14.64] ;  /* 0x000000060e148981 */ /* 0x000ea2000c2e1b00 */
[----:B------:R-:W-:-:S03]  /*0170*/  ISETP.LT.U64.AND P1, PT, R10, 0x1400, !P0 ;  /* 0x000014000a00780c */ /* 0x000fc60004731070 */
[----:B------:R1:W3:Y:S01]  /*0180*/  @!P0 LDG.E.EL.64 R2, desc[UR6][R16.64] ;  /* 0x0000000610028981 */ /* 0x0002e2000c2e1b00 */
[----:B------:R-:W-:Y:S01]  /*0190*/  IMAD R11, R9, 0x1400, R10 ;  /* 0x00001400090b7824 */ /* 0x000fe200078e020a */
[----:B------:R-:W-:Y:S01]  /*01a0*/  USHF.R.U32 UR4, UR4, 0x4, URZ ;  /* 0x0000000404047899 */ /* 0x000fe200080016ff */
[----:B------:R-:W-:-:S03]  /*01b0*/  UMOV UR5, 0x140 ;  /* 0x0000014000057882 */ /* 0x000fc60000000000 */
[----:B------:R-:W-:-:S04]  /*01c0*/  ULOP3.LUT UR5, UR5, 0xf, UR4, 0xf8, !UPT ;  /* 0x0000000f05057892 */ /* 0x000fc8000f8ef804 */
[----:B------:R-:W-:Y:S01]  /*01d0*/  USHF.L.U32 UR5, UR5, 0x14, URZ ;  /* 0x0000001405057899 */ /* 0x000fe200080006ff */
[----:B------:R-:W-:Y:S01]  /*01e0*/  UMOV UR4, URZ ;  /* 0x000000ff00047c82 */ /* 0x000fe20008000000 */
[----:B------:R-:W-:Y:S01]  /*01f0*/  MOV R10, RZ ;  /* 0x000000ff000a7202 */ /* 0x000fe20000000f00 */
[----:B------:R-:W-:-:S04]  /*0200*/  IMAD.WIDE R22, R11, 0x2, R22 ;  /* 0x000000020b167825 */ /* 0x000fc800078e0216 */
[----:B------:R-:W-:-:S06]  /*0210*/  HFMA2 R11, -RZ, RZ, 0, 0 ;  /* 0x00000000ff0b7431 */ /* 0x000fcc00000001ff */
[----:B------:R4:W5:Y:S01]  /*0220*/  @P1 LDG.E.EL.64 R10, desc[UR4][R22.64] ;  /* 0x00000004160a1981 */ /* 0x000962000c2e1b00 */
[----:B------:R-:W-:Y:S01]  /*0230*/  FSEL R19, RZ, 2, P0 ;  /* 0x40000000ff137808 */ /* 0x000fe20000000000 */
[----:B------:R-:W-:Y:S01]  /*0240*/  MOV R25, 0x40000000 ;  /* 0x4000000000197802 */ /* 0x000fe20000000f00 */
[----:B------:R-:W0:Y:S01]  /*0250*/  S2UR UR5, SR_CgaCtaId ;  /* 0x00000000000579c3 */ /* 0x000e220000008800 */
[----:B------:R-:W-:Y:S01]  /*0260*/  UMOV UR4, 0x400 ;  /* 0x0000040000047882 */ /* 0x000fe20000000000 */
[----:B------:R-:W-:Y:S01]  /*0270*/  BSSY.RECONVERGENT B0, `(.L_x_0) ;  /* 0x00000ec000007945 */ /* 0x000fe20003800200 */
[----:B------:R-:W-:Y:S01]  /*0280*/  FADD R0, R19, 1 ;  /* 0x3f80000013007421 */ /* 0x000fe20000000000 */
[----:B------:R-:W-:-:S04]  /*0290*/  FSEL R25, R25, 1, !P0 ;  /* 0x3f80000019197808 */ /* 0x000fc80004000000 */
[----:B------:R-:W-:Y:S02]  /*02a0*/  FSEL R19, R0, R19, P1 ;  /* 0x0000001300137208 */ /* 0x000fe40000800000 */
[----:B------:R-:W-:Y:S03]  /*02b0*/  MUFU.RCP R25, R25 ;  /* 0x0000001900197308 */ /* 0x000fe60000001000 */
[C---:B------:R-:W-:Y:S01]  /*02c0*/  FADD R13, R19.reuse, R19 ;  /* 0x00000013130d7221 */ /* 0x040fe20000000000 */
[----:B------:R-:W-:-:S03]  /*02d0*/  FMUL R18, R19, 16777216 ;  /* 0x4b80000013127820 */ /* 0x000fc60000400000 */
[----:B-1----:R-:W-:Y:S01]  /*02e0*/  FADD R16, R19, R13 ;  /* 0x0000000d13107221 */ /* 0x002fe20000000000 */
[C---:B------:R-:W-:Y:S01]  /*02f0*/  FSETP.GEU.AND P2, PT, R13.reuse, 1.175494350822287508e-38, PT ;  /* 0x008000000d00780b */ /* 0x040fe20003f4e000 */
[----:B------:R-:W-:Y:S02]  /*0300*/  FMUL R4, R13, 16777216 ;  /* 0x4b8000000d047820 */ /* 0x000fe40000400000 */
[C---:B------:R-:W-:Y:S01]  /*0310*/  FMUL R15, R16.reuse, 16777216 ;  /* 0x4b800000100f7820 */ /* 0x040fe20000400000 */
[----:B------:R-:W-:Y:S01]  /*0320*/  FSETP.GEU.AND P3, PT, R16, 1.175494350822287508e-38, PT ;  /* 0x008000001000780b */ /* 0x000fe20003f6e000 */
[----:B------:R-:W-:Y:S01]  /*0330*/  FADD R14, R19, R16 ;  /* 0x00000010130e7221 */ /* 0x000fe20000000000 */
[----:B------:R-:W-:Y:S01]  /*0340*/  FSEL R4, R4, R13, !P2 ;  /* 0x0000000d04047208 */ /* 0x000fe20005000000 */
[----:B0-----:R-:W-:Y:S02]  /*0350*/  ULEA UR4, UR5, UR4, 0x18 ;  /* 0x0000000405047291 */ /* 0x001fe4000f8ec0ff */
[----:B----4-:R-:W-:Y:S01]  /*0360*/  FSEL R22, R15, R16, !P3 ;  /* 0x000000100f167208 */ /* 0x010fe20005800000 */
[C---:B------:R-:W-:Y:S01]  /*0370*/  FSETP.GEU.AND P4, PT, R14.reuse, 1.175494350822287508e-38, PT ;  /* 0x008000000e00780b */ /* 0x040fe20003f8e000 */
[----:B------:R-:W-:Y:S01]  /*0380*/  FMUL R15, R14, 16777216 ;  /* 0x4b8000000e0f7820 */ /* 0x000fe20000400000 */
[----:B------:R-:W0:Y:S01]  /*0390*/  MUFU.RCP R4, R4 ;  /* 0x0000000400047308 */ /* 0x000e220000001000 */
[----:B------:R-:W-:Y:S01]  /*03a0*/  FSEL R24, R18, R19, !P3 ;  /* 0x0000001312187208 */ /* 0x000fe20005800000 */
[----:B------:R-:W-:-:S02]  /*03b0*/  FSETP.NEU.AND P3, PT, R14, RZ, PT ;  /* 0x000000ff0e00720b */ /* 0x000fc40003f6d000 */
[----:B------:R-:W-:Y:S01]  /*03c0*/  FSEL R23, R15, R14, !P4 ;  /* 0x0000000e0f177208 */ /* 0x000fe20006000000 */
[CC--:B------:R-:W-:Y:S01]  /*03d0*/  FSEL R15, R18.reuse, R19.reuse, !P2 ;  /* 0x00000013120f7208 */ /* 0x0c0fe20005000000 */
[----:B------:R-:W-:Y:S01]  /*03e0*/  FSEL R18, R18, R19, !P4 ;  /* 0x0000001312127208 */ /* 0x000fe20006000000 */
[----:B------:R-:W-:Y:S01]  /*03f0*/  FSETP.NEU.AND P2, PT, R13, RZ, PT ;  /* 0x000000ff0d00720b */ /* 0x000fe20003f4d000 */
[----:B------:R-:W1:Y:S02]  /*0400*/  MUFU.RCP R17, R22 ;  /* 0x0000001600117308 */ /* 0x000e640000001000 */
[----:B------:R-:W4:Y:S01]  /*0410*/  MUFU.RCP R23, R23 ;  /* 0x0000001700177308 */ /* 0x000f220000001000 */
[----:B0-----:R-:W-:-:S05]  /*0420*/  FMUL R15, R4, R15 ;  /* 0x0000000f040f7220 */ /* 0x001fca0000400000 */
[----:B------:R-:W-:Y:S01]  /*0430*/  FSEL R15, R15, RZ, P2 ;  /* 0x000000ff0f0f7208 */ /* 0x000fe20001000000 */
[----:B------:R-:W-:Y:S01]  /*0440*/  FSETP.NEU.AND P2, PT, R16, RZ, PT ;  /* 0x000000ff1000720b */ /* 0x000fe20003f4d000 */
[----:B-1----:R-:W-:-:S05]  /*0450*/  FMUL R17, R17, R24 ;  /* 0x0000001811117220 */ /* 0x002fca0000400000 */
[----:B------:R-:W-:Y:S01]  /*0460*/  FSEL R17, R17, RZ, P2 ;  /* 0x000000ff11117208 */ /* 0x000fe20001000000 */
[----:B----4-:R-:W-:-:S05]  /*0470*/  FMUL R18, R23, R18 ;  /* 0x0000001217127220 */ /* 0x010fca0000400000 */
[----:B------:R-:W-:Y:S01]  /*0480*/  FSEL R18, R18, RZ, P3 ;  /* 0x000000ff12127208 */ /* 0x000fe20001800000 */
[C---:B--2---:R-:W-:Y:S02]  /*0490*/  SHF.L.U32 R26, R20.reuse, 0x10, RZ ;  /* 0x00000010141a7819 */ /* 0x044fe400000006ff */
[C---:B------:R-:W-:Y:S02]  /*04a0*/  PRMT R4, R21.reuse, 0x7632, R4 ;  /* 0x0000763215047816 */ /* 0x040fe40000000004 */
[----:B------:R-:W-:Y:S02]  /*04b0*/  PRMT R23, R20, 0x7632, R23 ;  /* 0x0000763214177816 */ /* 0x000fe40000000017 */
[----:B------:R-:W-:Y:S01]  /*04c0*/  SHF.L.U32 R21, R21, 0x10, RZ ;  /* 0x0000001015157819 */ /* 0x000fe200000006ff */
[----:B------:R0:W1:Y:S01]  /*04d0*/  MUFU.RCP R20, R0 ;  /* 0x0000000000147308 */ /* 0x0000620000001000 */
[----:B---3--:R-:W-:Y:S01]  /*04e0*/  SHF.L.U32 R22, R2, 0x10, RZ ;  /* 0x0000001002167819 */ /* 0x008fe200000006ff */
[----:B------:R-:W-:Y:S01]  /*04f0*/  FSEL R29, R26, RZ, !P0 ;  /* 0x000000ff1a1d7208 */ /* 0x000fe20004000000 */
[----:B------:R-:W-:-:S02]  /*0500*/  PRMT R28, R2, 0x7632, R28 ;  /* 0x00007632021c7816 */ /* 0x000fc4000000001c */
[----:B------:R-:W-:Y:S02]  /*0510*/  SHF.L.U32 R23, R23, 0x10, RZ ;  /* 0x0000001017177819 */ /* 0x000fe400000006ff */
[----:B------:R-:W-:Y:S01]  /*0520*/  SHF.L.U32 R2, R4, 0x10, RZ ;  /* 0x0000001004027819 */ /* 0x000fe200000006ff */
[----:B------:R-:W-:Y:S01]  /*0530*/  FADD R4, -R29, R22 ;  /* 0x000000161d047221 */ /* 0x000fe20000000100 */
[C---:B------:R-:W-:Y:S02]  /*0540*/  SHF.L.U32 R24, R3.reuse, 0x10, RZ ;  /* 0x0000001003187819 */ /* 0x040fe400000006ff */
[----:B------:R-:W-:Y:S01]  /*0550*/  PRMT R27, R3, 0x7632, R27 ;  /* 0x00007632031b7816 */ /* 0x000fe2000000001b */
[----:B------:R-:W-:Y:S01]  /*0560*/  FSEL R30, R21, RZ, !P0 ;  /* 0x000000ff151e7208 */ /* 0x000fe20004000000 */
[----:B------:R-:W-:Y:S02]  /*0570*/  FSEL R32, R23, RZ, !P0 ;  /* 0x000000ff17207208 */ /* 0x000fe40004000000 */
[----:B------:R-:W-:Y:S01]  /*0580*/  SHF.L.U32 R27, R27, 0x10, RZ ;  /* 0x000000101b1b7819 */ /* 0x000fe200000006ff */
[----:B------:R-:W-:Y:S01]  /*0590*/  FFMA R23, R4, R25, R29 ;  /* 0x0000001904177223 */ /* 0x000fe2000000001d */
[----:B------:R-:W-:Y:S01]  /*05a0*/  FSEL R31, R2, RZ, !P0 ;  /* 0x000000ff021f7208 */ /* 0x000fe20004000000 */
[----:B------:R-:W-:Y:S01]  /*05b0*/  SHF.L.U32 R28, R28, 0x10, RZ ;  /* 0x000000101c1c7819 */ /* 0x000fe200000006ff */
[----:B------:R-:W-:Y:S01]  /*05c0*/  FADD R3, -R30, R24 ;  /* 0x000000181e037221 */ /* 0x000fe20000000100 */
[----:B-----5:R-:W-:Y:S01]  /*05d0*/  SHF.L.U32 R26, R10, 0x10, RZ ;  /* 0x000000100a1a7819 */ /* 0x020fe200000006ff */
[----:B------:R-:W-:Y:S01]  /*05e0*/  FADD R29, R22, -R23 ;  /* 0x80000017161d7221 */ /* 0x000fe20000000000 */
[----:B0-----:R-:W-:Y:S01]  /*05f0*/  FADD R0, -R31, R27 ;  /* 0x0000001b1f007221 */ /* 0x001fe20000000100 */
[----:B------:R-:W-:Y:S01]  /*0600*/  FFMA R21, R25, R3, R30 ;  /* 0x0000000319157223 */ /* 0x000fe2000000001e */
[----:B------:R-:W-:Y:S01]  /*0610*/  FADD R2, -R32, R28 ;  /* 0x0000001c20027221 */ /* 0x000fe20000000100 */
[----:B------:R-:W-:Y:S01]  /*0620*/  FSEL R30, R23, RZ, !P0 ;  /* 0x000000ff171e7208 */ /* 0x000fe20004000000 */
[C---:B------:R-:W-:Y:S01]  /*0630*/  FFMA R22, R25.reuse, R0, R31 ;  /* 0x0000000019167223 */ /* 0x040fe2000000001f */
[----:B------:R-:W-:Y:S01]  /*0640*/  FFMA R29, R4, R29, RZ ;  /* 0x0000001d041d7223 */ /* 0x000fe200000000ff */
[----:B------:R-:W-:Y:S01]  /*0650*/  FFMA R23, R25, R2, R32 ;  /* 0x0000000219177223 */ /* 0x000fe20000000020 */
[----:B------:R-:W-:Y:S01]  /*0660*/  FADD R24, R24, -R21 ;  /* 0x8000001518187221 */ /* 0x000fe20000000000 */
[----:B------:R-:W-:Y:S01]  /*0670*/  FADD R25, -R30, R26 ;  /* 0x0000001a1e197221 */ /* 0x000fe20000000100 */
[----:B------:R-:W-:Y:S01]  /*0680*/  FADD R27, R27, -R22 ;  /* 0x800000161b1b7221 */ /* 0x000fe20000000000 */
[----:B------:R-:W-:Y:S01]  /*0690*/  FADD R31, R28, -R23 ;  /* 0x800000171c1f7221 */ /* 0x000fe20000000000 */
[----:B------:R-:W-:Y:S01]  /*06a0*/  PRMT R28, R10, 0x7632, R28 ;  /* 0x000076320a1c7816 */ /* 0x000fe2000000001c */
[----:B-1----:R-:W-:Y:S01]  /*06b0*/  FFMA R33, R25, R20, R30 ;  /* 0x0000001419217223 */ /* 0x002fe2000000001e */
[----:B------:R-:W-:Y:S01]  /*06c0*/  FFMA R3, R3, R24, RZ ;  /* 0x0000001803037223 */ /* 0x000fe200000000ff */
[----:B------:R-:W-:Y:S01]  /*06d0*/  FFMA R0, R0, R27, RZ ;  /* 0x0000001b00007223 */ /* 0x000fe200000000ff */
[----:B------:R-:W-:Y:S01]  /*06e0*/  SHF.L.U32 R24, R11, 0x10, RZ ;  /* 0x000000100b187819 */ /* 0x000fe200000006ff */
[----:B------:R-:W-:Y:S01]  /*06f0*/  FADD R26, R26, -R33 ;  /* 0x800000211a1a7221 */ /* 0x000fe20000000000 */
[----:B------:R-:W-:Y:S01]  /*0700*/  FSEL R10, R29, RZ, !P0 ;  /* 0x000000ff1d0a7208 */ /* 0x000fe20004000000 */
[----:B------:R-:W-:Y:S01]  /*0710*/  FSEL R27, R21, RZ, !P0 ;  /* 0x000000ff151b7208 */ /* 0x000fe20004000000 */
[----:B------:R-:W-:Y:S01]  /*0720*/  SHF.L.U32 R21, R28, 0x10, RZ ;  /* 0x000000101c157819 */ /* 0x000fe200000006ff */
[----:B------:R-:W-:Y:S01]  /*0730*/  FFMA R2, R2, R31, RZ ;  /* 0x0000001f02027223 */ /* 0x000fe200000000ff */
[----:B------:R-:W-:Y:S01]  /*0740*/  FSEL R23, R23, RZ, !P0 ;  /* 0x000000ff17177208 */ /* 0x000fe20004000000 */
[----:B------:R-:W-:Y:S01]  /*0750*/  FSEL R4, R33, R30, P1 ;  /* 0x0000001e21047208 */ /* 0x000fe20000800000 */
[----:B------:R-:W-:Y:S01]  /*0760*/  PRMT R28, R11, 0x7632, R28 ;  /* 0x000076320b1c7816 */ /* 0x000fe2000000001c */
[----:B------:R-:W-:Y:S01]  /*0770*/  @P1 FFMA R10, R25, R26, R10 ;  /* 0x0000001a190a1223 */ /* 0x000fe2000000000a */
[----:B------:R-:W-:Y:S01]  /*0780*/  FADD R30, -R27, R24 ;  /* 0x000000181b1e7221 */ /* 0x000fe20000000100 */
[----:B------:R-:W0:Y:S01]  /*0790*/  SHFL.BFLY PT, R11, R14, 0x10, 0x1f ;  /* 0x0e001f000e0b7f89 */ /* 0x000e2200000e0000 */
[----:B------:R-:W-:Y:S01]  /*07a0*/  FADD R26, -R23, R21 ;  /* 0x00000015171a7221 */ /* 0x000fe20000000100 */
[----:B------:R-:W-:Y:S01]  /*07b0*/  SHF.L.U32 R28, R28, 0x10, RZ ;  /* 0x000000101c1c7819 */ /* 0x000fe200000006ff */
[----:B------:R-:W-:Y:S01]  /*07c0*/  FFMA R29, R20, R30, R27 ;  /* 0x0000001e141d7223 */ /* 0x000fe2000000001b */
[----:B------:R-:W-:Y:S01]  /*07d0*/  FSEL R25, R22, RZ, !P0 ;  /* 0x000000ff16197208 */ /* 0x000fe20004000000 */
[----:B------:R-:W-:Y:S01]  /*07e0*/  FFMA R32, R20, R26, R23 ;  /* 0x0000001a14207223 */ /* 0x000fe20000000017 */
[----:B------:R-:W-:Y:S01]  /*07f0*/  FSEL R3, R3, RZ, !P0 ;  /* 0x000000ff03037208 */ /* 0x000fe20004000000 */
[----:B------:R-:W-:Y:S01]  /*0800*/  FADD R24, R24, -R29 ;  /* 0x8000001d18187221 */ /* 0x000fe20000000000 */
[----:B------:R-:W-:Y:S01]  /*0810*/  FSEL R27, R29, R27, P1 ;  /* 0x0000001b1d1b7208 */ /* 0x000fe20000800000 */
[----:B------:R-:W-:Y:S01]  /*0820*/  FADD R21, R21, -R32 ;  /* 0x8000002015157221 */ /* 0x000fe20000000000 */
[----:B------:R-:W-:Y:S01]  /*0830*/  FSEL R29, R32, R23, P1 ;  /* 0x00000017201d7208 */ /* 0x000fe20000800000 */
[----:B------:R-:W-:Y:S01]  /*0840*/  FSEL R23, R2, RZ, !P0 ;  /* 0x000000ff02177208 */ /* 0x000fe20004000000 */
[----:B------:R-:W-:Y:S01]  /*0850*/  FADD R22, -R25, R28 ;  /* 0x0000001c19167221 */ /* 0x000fe20000000100 */
[----:B------:R-:W-:-:S02]  /*0860*/  @P1 FFMA R3, R30, R24, R3 ;  /* 0x000000181e031223 */ /* 0x000fc40000000003 */
[----:B------:R-:W-:Y:S01]  /*0870*/  FADD R29, -R4, R29 ;  /* 0x0000001d041d7221 */ /* 0x000fe20000000100 */
[----:B------:R-:W-:Y:S01]  /*0880*/  @P1 FFMA R23, R26, R21, R23 ;  /* 0x000000151a171223 */ /* 0x000fe20000000017 */
[----:B------:R-:W-:Y:S02]  /*0890*/  FFMA R20, R20, R22, R25 ;  /* 0x0000001614147223 */ /* 0x000fe40000000019 */
[C---:B------:R-:W-:Y:S01]  /*08a0*/  FMUL R2, R29.reuse, R29 ;  /* 0x0000001d1d027220 */ /* 0x040fe20000400000 */
[----:B------:R-:W-:Y:S01]  /*08b0*/  FFMA R4, R29, R15, R4 ;  /* 0x0000000f1d047223 */ /* 0x000fe20000000004 */
[----:B------:R-:W-:Y:S01]  /*08c0*/  FADD R10, R10, R23 ;  /* 0x000000170a0a7221 */ /* 0x000fe20000000000 */
[----:B------:R-:W-:Y:S01]  /*08d0*/  FSEL R25, R20, R25, P1 ;  /* 0x0000001914197208 */ /* 0x000fe20000800000 */
[----:B------:R-:W-:Y:S01]  /*08e0*/  FMUL R19, R19, R2 ;  /* 0x0000000213137220 */ /* 0x000fe20000400000 */
[----:B0-----:R-:W-:Y:S01]  /*08f0*/  FADD R2, R14, R11 ;  /* 0x0000000b0e027221 */ /* 0x001fe20000000000 */
[----:B------:R-:W-:Y:S01]  /*0900*/  FADD R27, R27, -R4 ;  /* 0x800000041b1b7221 */ /* 0x000fe20000000000 */
[----:B------:R-:W-:Y:S01]  /*0910*/  FADD R21, R28, -R20 ;  /* 0x800000141c157221 */ /* 0x000fe20000000000 */
[----:B------:R-:W-:Y:S01]  /*0920*/  FFMA R10, R15, R19, R10 ;  /* 0x000000130f0a7223 */ /* 0x000fe2000000000a */
[C---:B------:R-:W-:Y:S01]  /*0930*/  FMUL R19, R2.reuse, 0.25 ;  /* 0x3e80000002137820 */ /* 0x040fe20000400000 */
[C---:B------:R-:W-:Y:S01]  /*0940*/  FSETP.GEU.AND P4, PT, |R2|.reuse, 1.175494350822287508e-38, PT ;  /* 0x008000000200780b */ /* 0x040fe20003f8e200 */
[----:B------:R-:W-:Y:S01]  /*0950*/  FSETP.GT.AND P2, PT, |R2|, 8.50705917302346158658e+37, PT ;  /* 0x7e8000000200780b */ /* 0x000fe20003f44200 */
[C---:B------:R-:W-:Y:S01]  /*0960*/  FFMA R4, R27.reuse, R17, R4 ;  /* 0x000000111b047223 */ /* 0x040fe20000000004 */
[----:B------:R-:W-:Y:S01]  /*0970*/  FMUL R20, R27, R27 ;  /* 0x0000001b1b147220 */ /* 0x000fe20000400000 */
[----:B------:R-:W0:Y:S01]  /*0980*/  SHFL.BFLY PT, R15, R2, 0x8, 0x1f ;  /* 0x0d001f00020f7f89 */ /* 0x000e2200000e0000 */
[----:B------:R-:W-:Y:S01]  /*0990*/  FADD R10, R3, R10 ;  /* 0x0000000a030a7221 */ /* 0x000fe20000000000 */
[----:B------:R-:W-:Y:S01]  /*09a0*/  FSEL R19, R19, R2, P2 ;  /* 0x0000000213137208 */ /* 0x000fe20001000000 */
[----:B------:R-:W-:Y:S01]  /*09b0*/  FADD R25, R25, -R4 ;  /* 0x8000000419197221 */ /* 0x000fe20000000000 */
[----:B------:R-:W-:Y:S01]  /*09c0*/  FMUL R20, R13, R20 ;  /* 0x000000140d147220 */ /* 0x000fe20000400000 */
[----:B------:R-:W-:-:S02]  /*09d0*/  FSEL R3, R0, RZ, !P0 ;  /* 0x000000ff00037208 */ /* 0x000fc40004000000 */
[----:B------:R-:W-:Y:S01]  /*09e0*/  FFMA R4, R25, R18, R4 ;  /* 0x0000001219047223 */ /* 0x000fe20000000004 */
[----:B------:R-:W-:Y:S01]  /*09f0*/  FFMA R10, R17, R20, R10 ;  /* 0x00000014110a7223 */ /* 0x000fe2000000000a */
[----:B------:R-:W-:Y:S01]  /*0a00*/  @!P4 FMUL R19, R19, 16777216 ;  /* 0x4b8000001313c820 */ /* 0x000fe20000400000 */
[----:B------:R-:W-:Y:S01]  /*0a10*/  @P1 FFMA R3, R22, R21, R3 ;  /* 0x0000001516031223 */ /* 0x000fe20000000003 */
[----:B------:R-:W-:Y:S01]  /*0a20*/  FMUL R25, R25, R25 ;  /* 0x0000001919197220 */ /* 0x000fe20000400000 */
[----:B------:R-:W1:Y:S01]  /*0a30*/  SHFL.BFLY PT, R13, R4, 0x10, 0x1f ;  /* 0x0e001f00040d7f89 */ /* 0x000e6200000e0000 */
[----:B------:R-:W2:Y:S01]  /*0a40*/  MUFU.RCP R20, R19 ;  /* 0x0000001300147308 */ /* 0x000ea20000001000 */
[----:B------:R-:W-:Y:S01]  /*0a50*/  FADD R3, R3, R10 ;  /* 0x0000000a03037221 */ /* 0x000fe20000000000 */
[----:B------:R-:W-:Y:S01]  /*0a60*/  FMUL R25, R16, R25 ;  /* 0x0000001910197220 */ /* 0x000fe20000400000 */
[----:B------:R-:W-:Y:S01]  /*0a70*/  @P2 FMUL R11, R11, 0.25 ;  /* 0x3e8000000b0b2820 */ /* 0x000fe20000400000 */
[----:B------:R-:W-:-:S02]  /*0a80*/  FSETP.NEU.AND P2, PT, R2, RZ, PT ;  /* 0x000000ff0200720b */ /* 0x000fc40003f4d000 */
[----:B------:R-:W-:Y:S01]  /*0a90*/  FFMA R25, R18, R25, R3 ;  /* 0x0000001912197223 */ /* 0x000fe20000000003 */
[----:B------:R-:W-:-:S04]  /*0aa0*/  @!P4 FMUL R11, R11, 16777216 ;  /* 0x4b8000000b0bc820 */ /* 0x000fc80000400000 */
[----:B------:R-:W3:Y:S01]  /*0ab0*/  SHFL.BFLY PT, R10, R25, 0x10, 0x1f ;  /* 0x0e001f00190a7f89 */ /* 0x000ee200000e0000 */
[----:B0-----:R-:W-:-:S05]  /*0ac0*/  FADD R0, R2, R15 ;  /* 0x0000000f02007221 */ /* 0x001fca0000000000 */
[----:B------:R-:W-:Y:S01]  /*0ad0*/  FSETP.GEU.AND P3, PT, |R0|, 1.175494350822287508e-38, PT ;  /* 0x008000000000780b */ /* 0x000fe20003f6e200 */
[----:B--2---:R-:W-:Y:S01]  /*0ae0*/  FMUL R20, R20, R11 ;  /* 0x0000000b14147220 */ /* 0x004fe20000400000 */
[C---:B------:R-:W-:Y:S01]  /*0af0*/  FSETP.GT.AND P1, PT, |R0|.reuse, 8.50705917302346158658e+37, PT ;  /* 0x7e8000000000780b */ /* 0x040fe20003f24200 */
[----:B------:R-:W-:Y:S01]  /*0b00*/  FMUL R11, R0, 0.25 ;  /* 0x3e800000000b7820 */ /* 0x000fe20000400000 */
[----:B------:R-:W0:Y:S02]  /*0b10*/  SHFL.BFLY PT, R3, R0, 0x4, 0x1f ;  /* 0x0c801f0000037f89 */ /* 0x000e2400000e0000 */
[----:B------:R-:W-:Y:S01]  /*0b20*/  FSEL R20, R20, RZ, P2 ;  /* 0x000000ff14147208 */ /* 0x000fe20001000000 */
[----:B-1----:R-:W-:Y:S01]  /*0b30*/  FADD R13, -R4, R13 ;  /* 0x0000000d040d7221 */ /* 0x002fe20000000100 */
[----:B------:R-:W-:Y:S01]  /*0b40*/  FSEL R17, R11, R0, P1 ;  /* 0x000000000b117208 */ /* 0x000fe20000800000 */
[----:B------:R-:W-:Y:S02]  /*0b50*/  FSETP.NEU.AND P2, PT, R0, RZ, PT ;  /* 0x000000ff0000720b */ /* 0x000fe40003f4d000 */
[C---:B------:R-:W-:Y:S01]  /*0b60*/  FFMA R16, R13.reuse, R20, R4 ;  /* 0x000000140d107223 */ /* 0x040fe20000000004 */
[----:B------:R-:W-:Y:S01]  /*0b70*/  FMUL R13, R13, R13 ;  /* 0x0000000d0d0d7220 */ /* 0x000fe20000400000 */
[----:B------:R-:W-:-:S02]  /*0b80*/  @!P3 FMUL R17, R17, 16777216 ;  /* 0x4b8000001111b820 */ /* 0x000fc40000400000 */
[----:B------:R-:W-:Y:S01]  /*0b90*/  @P1 FMUL R15, R15, 0.25 ;  /* 0x3e8000000f0f1820 */ /* 0x000fe20000400000 */
[----:B------:R-:W1:Y:S01]  /*0ba0*/  SHFL.BFLY PT, R11, R16, 0x8, 0x1f ;  /* 0x0d001f00100b7f89 */ /* 0x000e6200000e0000 */
[----:B------:R2:W4:Y:S01]  /*0bb0*/  MUFU.RCP R18, R17 ;  /* 0x0000001100127308 */ /* 0x0005220000001000 */
[----:B------:R-:W-:Y:S01]  /*0bc0*/  FMUL R13, R14, R13 ;  /* 0x0000000d0e0d7220 */ /* 0x000fe20000400000 */
[----:B---3--:R-:W-:Y:S01]  /*0bd0*/  FADD R25, R25, R10 ;  /* 0x0000000a19197221 */ /* 0x008fe20000000000 */
[----:B------:R-:W-:-:S03]  /*0be0*/  @!P3 FMUL R15, R15, 16777216 ;  /* 0x4b8000000f0fb820 */ /* 0x000fc60000400000 */
[----:B------:R-:W-:-:S05]  /*0bf0*/  FFMA R13, R20, R13, R25 ;  /* 0x0000000d140d7223 */ /* 0x000fca0000000019 */
[----:B------:R-:W3:Y:S01]  /*0c00*/  SHFL.BFLY PT, R10, R13, 0x8, 0x1f ;  /* 0x0d001f000d0a7f89 */ /* 0x000ee200000e0000 */
[----:B0-----:R-:W-:-:S04]  /*0c10*/  FADD R4, R0, R3 ;  /* 0x0000000300047221 */ /* 0x001fc80000000000 */
[C---:B--2---:R-:W-:Y:S01]  /*0c20*/  FMUL R17, R4.reuse, 0.25 ;  /* 0x3e80000004117820 */ /* 0x044fe20000400000 */
[----:B------:R-:W-:Y:S01]  /*0c30*/  FSETP.GEU.AND P3, PT, |R4|, 1.175494350822287508e-38, PT ;  /* 0x008000000400780b */ /* 0x000fe20003f6e200 */
[----:B----4-:R-:W-:Y:S01]  /*0c40*/  FMUL R18, R18, R15 ;  /* 0x0000000f12127220 */ /* 0x010fe20000400000 */
[----:B------:R-:W-:Y:S01]  /*0c50*/  FSETP.GT.AND P1, PT, |R4|, 8.50705917302346158658e+37, PT ;  /* 0x7e8000000400780b */ /* 0x000fe20003f24200 */
[----:B-1----:R-:W-:-:S03]  /*0c60*/  FADD R15, -R16, R11 ;  /* 0x0000000b100f7221 */ /* 0x002fc60000000100 */
[----:B------:R-:W-:Y:S01]  /*0c70*/  FSEL R18, R18, RZ, P2 ;  /* 0x000000ff12127208 */ /* 0x000fe20001000000 */
[----:B------:R-:W0:Y:S01]  /*0c80*/  SHFL.BFLY PT, R11, R4, 0x2, 0x1f ;  /* 0x0c401f00040b7f89 */ /* 0x000e2200000e0000 */
[----:B------:R-:W-:Y:S01]  /*0c90*/  FSEL R14, R17, R4, P1 ;  /* 0x00000004110e7208 */ /* 0x000fe20000800000 */
[----:B------:R-:W-:Y:S02]  /*0ca0*/  FSETP.NEU.AND P2, PT, R4, RZ, PT ;  /* 0x000000ff0400720b */ /* 0x000fe40003f4d000 */
[C---:B------:R-:W-:Y:S01]  /*0cb0*/  FFMA R16, R15.reuse, R18, R16 ;  /* 0x000000120f107223 */ /* 0x040fe20000000010 */
[----:B------:R-:W-:Y:S01]  /*0cc0*/  FMUL R15, R15, R15 ;  /* 0x0000000f0f0f7220 */ /* 0x000fe20000400000 */
[----:B------:R-:W-:Y:S02]  /*0cd0*/  @!P3 FMUL R14, R14, 16777216 ;  /* 0x4b8000000e0eb820 */ /* 0x000fe40000400000 */
[----:B------:R-:W-:Y:S01]  /*0ce0*/  @P1 FMUL R3, R3, 0.25 ;  /* 0x3e80000003031820 */ /* 0x000fe20000400000 */
[----:B------:R-:W-:Y:S01]  /*0cf0*/  FMUL R15, R2, R15 ;  /* 0x0000000f020f7220 */ /* 0x000fe20000400000 */
[----:B---3--:R-:W-:Y:S01]  /*0d00*/  FADD R13, R13, R10 ;  /* 0x0000000a0d0d7221 */ /* 0x008fe20000000000 */
[----:B------:R-:W1:Y:S01]  /*0d10*/  SHFL.BFLY PT, R17, R16, 0x4, 0x1f ;  /* 0x0c801f0010117f89 */ /* 0x000e6200000e0000 */
[----:B------:R-:W2:Y:S01]  /*0d20*/  MUFU.RCP R14, R14 ;  /* 0x0000000e000e7308 */ /* 0x000ea20000001000 */
[----:B------:R-:W-:Y:S01]  /*0d30*/  @!P3 FMUL R3, R3, 16777216 ;  /* 0x4b8000000303b820 */ /* 0x000fe20000400000 */
[----:B------:R-:W-:-:S05]  /*0d40*/  FFMA R13, R18, R15, R13 ;  /* 0x0000000f120d7223 */ /* 0x000fca000000000d */
[----:B------:R-:W3:Y:S01]  /*0d50*/  SHFL.BFLY PT, R10, R13, 0x4, 0x1f ;  /* 0x0c801f000d0a7f89 */ /* 0x000ee200000e0000 */
[----:B0-----:R-:W-:-:S04]  /*0d60*/  FADD R2, R4, R11 ;  /* 0x0000000b04027221 */ /* 0x001fc80000000000 */
[C---:B------:R-:W-:Y:S01]  /*0d70*/  FMUL R15, R2.reuse, 0.25 ;  /* 0x3e800000020f7820 */ /* 0x040fe20000400000 */
[C---:B------:R-:W-:Y:S01]  /*0d80*/  FSETP.GEU.AND P3, PT, |R2|.reuse, 1.175494350822287508e-38, PT ;  /* 0x008000000200780b */ /* 0x040fe20003f6e200 */
[----:B------:R-:W-:Y:S01]  /*0d90*/  FSETP.GT.AND P1, PT, |R2|, 8.50705917302346158658e+37, PT ;  /* 0x7e8000000200780b */ /* 0x000fe20003f24200 */
[----:B--2---:R-:W-:-:S04]  /*0da0*/  FMUL R3, R14, R3 ;  /* 0x000000030e037220 */ /* 0x004fc80000400000 */
[----:B------:R-:W-:Y:S01]  /*0db0*/  FSEL R18, R15, R2, P1 ;  /* 0x000000020f127208 */ /* 0x000fe20000800000 */
[----:B------:R-:W-:Y:S01]  /*0dc0*/  FSEL R14, R3, RZ, P2 ;  /* 0x000000ff030e7208 */ /* 0x000fe20001000000 */
[----:B-1----:R-:W-:Y:S01]  /*0dd0*/  FADD R17, -R16, R17 ;  /* 0x0000001110117221 */ /* 0x002fe20000000100 */
[----:B------:R-:W0:Y:S01]  /*0de0*/  SHFL.BFLY PT, R3, R2, 0x1, 0x1f ;  /* 0x0c201f0002037f89 */ /* 0x000e2200000e0000 */
[----:B------:R-:W-:Y:S02]  /*0df0*/  FSETP.NEU.AND P2, PT, R2, RZ, PT ;  /* 0x000000ff0200720b */ /* 0x000fe40003f4d000 */
[C---:B------:R-:W-:Y:S01]  /*0e00*/  FMUL R15, R17.reuse, R17 ;  /* 0x00000011110f7220 */ /* 0x040fe20000400000 */
[----:B------:R-:W-:Y:S01]  /*0e10*/  @!P3 FMUL R18, R18, 16777216 ;  /* 0x4b8000001212b820 */ /* 0x000fe20000400000 */
[----:B------:R-:W-:Y:S01]  /*0e20*/  FFMA R16, R17, R14, R16 ;  /* 0x0000000e11107223 */ /* 0x000fe20000000010 */
[----:B---3--:R-:W-:Y:S01]  /*0e30*/  FADD R13, R13, R10 ;  /* 0x0000000a0d0d7221 */ /* 0x008fe20000000000 */
[----:B------:R-:W-:Y:S01]  /*0e40*/  FMUL R15, R0, R15 ;  /* 0x0000000f000f7220 */ /* 0x000fe20000400000 */
[----:B------:R-:W-:-:S02]  /*0e50*/  @P1 FMUL R11, R11, 0.25 ;  /* 0x3e8000000b0b1820 */ /* 0x000fc40000400000 */
[----:B------:R-:W1:Y:S01]  /*0e60*/  SHFL.BFLY PT, R17, R16, 0x2, 0x1f ;  /* 0x0c401f0010117f89 */ /* 0x000e6200000e0000 */
[----:B------:R-:W2:Y:S01]  /*0e70*/  MUFU.RCP R18, R18 ;  /* 0x0000001200127308 */ /* 0x000ea20000001000 */
[----:B------:R-:W-:Y:S01]  /*0e80*/  FFMA R13, R14, R15, R13 ;  /* 0x0000000f0e0d7223 */ /* 0x000fe2000000000d */
[----:B------:R-:W-:Y:S01]  /*0e90*/  @!P3 FMUL R11, R11, 16777216 ;  /* 0x4b8000000b0bb820 */ /* 0x000fe20000400000 */
[----:B------:R-:W-:-:S03]  /*0ea0*/  SHF.R.U32.HI R14, RZ, 0x3, R5 ;  /* 0x00000003ff0e7819 */ /* 0x000fc60000011605 */
[----:B------:R-:W3:Y:S01]  /*0eb0*/  SHFL.BFLY PT, R10, R13, 0x2, 0x1f ;  /* 0x0c401f000d0a7f89 */ /* 0x000ee200000e0000 */
[----:B0-----:R-:W-:-:S04]  /*0ec0*/  FADD R0, R2, R3 ;  /* 0x0000000302007221 */ /* 0x001fc80000000000 */
[----:B------:R-:W-:Y:S01]  /*0ed0*/  FMUL R19, R0, 0.25 ;  /* 0x3e80000000137820 */ /* 0x000fe20000400000 */
[----:B--2---:R-:W-:Y:S01]  /*0ee0*/  FMUL R11, R18, R11 ;  /* 0x0000000b120b7220 */ /* 0x004fe20000400000 */
[C---:B------:R-:W-:Y:S01]  /*0ef0*/  FSETP.GEU.AND P3, PT, |R0|.reuse, 1.175494350822287508e-38, PT ;  /* 0x008000000000780b */ /* 0x040fe20003f6e200 */
[----:B------:R-:W-:-:S03]  /*0f00*/  FSETP.GT.AND P1, PT, |R0|, 8.50705917302346158658e+37, PT ;  /* 0x7e8000000000780b */ /* 0x000fc60003f24200 */
[----:B------:R-:W-:Y:S01]  /*0f10*/  FSEL R11, R11, RZ, P2 ;  /* 0x000000ff0b0b7208 */ /* 0x000fe20001000000 */
[----:B-1----:R-:W-:Y:S01]  /*0f20*/  FADD R17, -R16, R17 ;  /* 0x0000001110117221 */ /* 0x002fe20000000100 */
[----:B------:R-:W-:Y:S01]  /*0f30*/  FSEL R19, R19, R0, P1 ;  /* 0x0000000013137208 */ /* 0x000fe20000800000 */
[----:B------:R-:W-:Y:S02]  /*0f40*/  LOP3.LUT P2, RZ, R5, 0x1f, RZ, 0xc0, !PT ;  /* 0x0000001f05ff7812 */ /* 0x000fe4000784c0ff */
[C---:B------:R-:W-:Y:S01]  /*0f50*/  FMUL R15, R17.reuse, R17 ;  /* 0x00000011110f7220 */ /* 0x040fe20000400000 */
[----:B------:R-:W-:Y:S01]  /*0f60*/  FFMA R16, R17, R11, R16 ;  /* 0x0000000b11107223 */ /* 0x000fe20000000010 */
[----:B---3--:R-:W-:Y:S02]  /*0f70*/  FADD R10, R13, R10 ;  /* 0x0000000a0d0a7221 */ /* 0x008fe40000000000 */
[----:B------:R-:W-:Y:S01]  /*0f80*/  FMUL R15, R4, R15 ;  /* 0x0000000f040f7220 */ /* 0x000fe20000400000 */
[----:B------:R-:W-:Y:S01]  /*0f90*/  @!P3 FMUL R19, R19, 16777216 ;  /* 0x4b8000001313b820 */ /* 0x000fe20000400000 */
[----:B------:R-:W0:Y:S01]  /*0fa0*/  SHFL.BFLY PT, R13, R16, 0x1, 0x1f ;  /* 0x0c201f00100d7f89 */ /* 0x000e2200000e0000 */
[----:B------:R-:W-:Y:S01]  /*0fb0*/  @P1 FMUL R3, R3, 0.25 ;  /* 0x3e80000003031820 */ /* 0x000fe20000400000 */
[----:B------:R-:W-:Y:S01]  /*0fc0*/  FFMA R10, R11, R15, R10 ;  /* 0x0000000f0b0a7223 */ /* 0x000fe2000000000a */
[----:B------:R-:W1:Y:S01]  /*0fd0*/  MUFU.RCP R4, R19 ;  /* 0x0000001300047308 */ /* 0x000e620000001000 */
[----:B------:R-:W-:Y:S01]  /*0fe0*/  FSETP.NEU.AND P1, PT, R0, RZ, PT ;  /* 0x000000ff0000720b */ /* 0x000fe20003f2d000 */
[----:B------:R-:W-:Y:S01]  /*0ff0*/  @!P3 FMUL R3, R3, 16777216 ;  /* 0x4b8000000303b820 */ /* 0x000fe20000400000 */
[----:B------:R-:W-:Y:S01]  /*1000*/  LOP3.LUT R15, R14, 0x3c, RZ, 0xc0, !PT ;  /* 0x0000003c0e0f7812 */ /* 0x000fe200078ec0ff */
[----:B------:R-:W2:Y:S01]  /*1010*/  SHFL.BFLY PT, R11, R10, 0x1, 0x1f ;  /* 0x0c201f000a0b7f89 */ /* 0x000ea200000e0000 */
[----:B------:R-:W-:-:S03]  /*1020*/  ISETP.GE.U32.AND P3, PT, R5, 0x10, PT ;  /* 0x000000100500780c */ /* 0x000fc60003f66070 */
[----:B------:R3:W-:Y:S01]  /*1030*/  @!P2 STS [R15+UR4+0x80], R0 ;  /* 0x000080000f00a988 */ /* 0x0007e20008000804 */
[----:B-1----:R-:W-:Y:S01]  /*1040*/  FMUL R4, R4, R3 ;  /* 0x0000000304047220 */ /* 0x002fe20000400000 */
[----:B0-----:R-:W-:-:S04]  /*1050*/  FADD R13, -R16, R13 ;  /* 0x0000000d100d7221 */ /* 0x001fc80000000100 */
[----:B------:R-:W-:Y:S01]  /*1060*/  FSEL R4, R4, RZ, P1 ;  /* 0x000000ff04047208 */ /* 0x000fe20000800000 */
[----:B------:R-:W-:Y:S01]  /*1070*/  FMUL R3, R13, R13 ;  /* 0x0000000d0d037220 */ /* 0x000fe20000400000 */
[----:B--2---:R-:W-:-:S03]  /*1080*/  FADD R11, R10, R11 ;  /* 0x0000000b0a0b7221 */ /* 0x004fc60000000000 */
[----:B------:R-:W-:Y:S01]  /*1090*/  FMUL R3, R2, R3 ;  /* 0x0000000302037220 */ /* 0x000fe20000400000 */
[----:B------:R-:W-:-:S03]  /*10a0*/  FFMA R16, R13, R4, R16 ;  /* 0x000000040d107223 */ /* 0x000fc60000000010 */
[----:B------:R-:W-:Y:S02]  /*10b0*/  FFMA R4, R4, R3, R11 ;  /* 0x0000000304047223 */ /* 0x000fe4000000000b */
[----:B------:R3:W-:Y:S04]  /*10c0*/  @!P2 STS [R15+UR4], R16 ;  /* 0x000000100f00a988 */ /* 0x0007e80008000804 */
[----:B------:R3:W-:Y:S01]  /*10d0*/  @!P2 STS [R15+UR4+0x40], R4 ;  /* 0x000040040f00a988 */ /* 0x0007e20008000804 */
[----:B------:R-:W-:Y:S06]  /*10e0*/  BAR.SYNC.DEFER_BLOCKING 0x0 ;  /* 0x0000000000007b1d */ /* 0x000fec0000010000 */
[----:B------:R3:W0:Y:S01]  /*10f0*/  @!P3 LDS R12, [R7+UR4+0x80] ;  /* 0x00008004070cb984 */ /* 0x0006220008000800 */
[----:B------:R-:W-:Y:S05]  /*1100*/  @P3 BRA `(.L_x_1) ;  /* 0x0000000000083947 */ /* 0x000fea0003800000 */
[----:B---3--:R1:W2:Y:S04]  /*1110*/  LDS R4, [R7+UR4] ;  /* 0x0000000407047984 */ /* 0x0082a80008000800 */
[----:B------:R1:W4:Y:S02]  /*1120*/  LDS R10, [R7+UR4+0x40] ;  /* 0x00004004070a7984 */ /* 0x0003240008000800 */
.L_x_1:
[----:B------:R-:W-:Y:S05]  /*1130*/  BSYNC.RECONVERGENT B0 ;  /* 0x0000000000007941 */ /* 0x000fea0003800200 */
.L_x_0:
[----:B0-----:R-:W0:Y:S01]  /*1140*/  SHFL.BFLY PT, R3, R12, 0x8, 0x1f ;  /* 0x0d001f000c037f89 */ /* 0x001e2200000e0000 */
[----:B------:R-:W-:Y:S03]  /*1150*/  BSSY.RECONVERGENT B0, `(.L_x_2) ;  /* 0x0000059000007945 */ /* 0x000fe60003800200 */
[----:B----4-:R-:W4:Y:S01]  /*1160*/  SHFL.BFLY PT, R13, R10, 0x8, 0x1f ;  /* 0x0d001f000a0d7f89 */ /* 0x010f2200000e0000 */
[----:B0--3--:R-:W-:-:S04]  /*1170*/  FADD R0, R12, R3 ;  /* 0x000000030c007221 */ /* 0x009fc80000000000 */
[C---:B------:R-:W-:Y:S01]  /*1180*/  FMUL R11, R0.reuse, 0.25 ;  /* 0x3e800000000b7820 */ /* 0x040fe20000400000 */
[C---:B------:R-:W-:Y:S01]  /*1190*/  FSETP.GEU.AND P2, PT, |R0|.reuse, 1.175494350822287508e-38, PT ;  /* 0x008000000000780b */ /* 0x040fe20003f4e200 */
[----:B------:R-:W-:Y:S01]  /*11a0*/  FSETP.GT.AND P1, PT, |R0|, 8.50705917302346158658e+37, PT ;  /* 0x7e8000000000780b */ /* 0x000fe20003f24200 */
[----:B------:R-:W0:Y:S01]  /*11b0*/  SHFL.BFLY PT, R17, R0, 0x4, 0x1f ;  /* 0x0c801f0000117f89 */ /* 0x000e2200000e0000 */
[----:B----4-:R-:W-:-:S03]  /*11c0*/  FADD R10, R10, R13 ;  /* 0x0000000d0a0a7221 */ /* 0x010fc60000000000 */
[----:B------:R-:W-:Y:S02]  /*11d0*/  FSEL R14, R11, R0, P1 ;  /* 0x000000000b0e7208 */ /* 0x000fe40000800000 */
[----:B--2---:R-:W2:Y:S05]  /*11e0*/  SHFL.BFLY PT, R11, R4, 0x8, 0x1f ;  /* 0x0d001f00040b7f89 */ /* 0x004eaa00000e0000 */
[----:B------:R-:W-:Y:S01]  /*11f0*/  @!P2 FMUL R14, R14, 16777216 ;  /* 0x4b8000000e0ea820 */ /* 0x000fe20000400000 */
[----:B------:R-:W-:-:S04]  /*1200*/  @P1 FMUL R3, R3, 0.25 ;  /* 0x3e80000003031820 */ /* 0x000fc80000400000 */
[----:B------:R-:W-:Y:S01]  /*1210*/  @!P2 FMUL R3, R3, 16777216 ;  /* 0x4b8000000303a820 */ /* 0x000fe20000400000 */
[----:B------:R-:W3:Y:S01]  /*1220*/  MUFU.RCP R14, R14 ;  /* 0x0000000e000e7308 */ /* 0x000ee20000001000 */
[C---:B------:R-:W-:Y:S01]  /*1230*/  FSETP.NEU.AND P2, PT, R0.reuse, RZ, PT ;  /* 0x000000ff0000720b */ /* 0x040fe20003f4d000 */
[----:B0-----:R-:W-:-:S04]  /*1240*/  FADD R2, R0, R17 ;  /* 0x0000001100027221 */ /* 0x001fc80000000000 */
[C---:B------:R-:W-:Y:S01]  /*1250*/  FMUL R19, R2.reuse, 0.25 ;  /* 0x3e80000002137820 */ /* 0x040fe20000400000 */
[C---:B------:R-:W-:Y:S01]  /*1260*/  FSETP.GEU.AND P3, PT, |R2|.reuse, 1.175494350822287508e-38, PT ;  /* 0x008000000200780b */ /* 0x040fe20003f6e200 */
[----:B------:R-:W-:Y:S01]  /*1270*/  FSETP.GT.AND P1, PT, |R2|, 8.50705917302346158658e+37, PT ;  /* 0x7e8000000200780b */ /* 0x000fe20003f24200 */
[----:B--2---:R-:W-:Y:S01]  /*1280*/  FADD R11, -R4, R11 ;  /* 0x0000000b040b7221 */ /* 0x004fe20000000100 */
[----:B---3--:R-:W-:-:S03]  /*1290*/  FMUL R15, R14, R3 ;  /* 0x000000030e0f7220 */ /* 0x008fc60000400000 */
[----:B------:R-:W-:Y:S01]  /*12a0*/  FSEL R19, R19, R2, P1 ;  /* 0x0000000213137208 */ /* 0x000fe20000800000 */
[----:B------:R-:W0:Y:S01]  /*12b0*/  SHFL.BFLY PT, R3, R2, 0x2, 0x1f ;  /* 0x0c401f0002037f89 */ /* 0x000e2200000e0000 */
[----:B------:R-:W-:Y:S01]  /*12c0*/  FSEL R15, R15, RZ, P2 ;  /* 0x000000ff0f0f7208 */ /* 0x000fe20001000000 */
[----:B------:R-:W-:-:S04]  /*12d0*/  FSETP.NEU.AND P2, PT, R2, RZ, PT ;  /* 0x000000ff0200720b */ /* 0x000fc80003f4d000 */
[----:B------:R-:W-:Y:S01]  /*12e0*/  @!P3 FMUL R19, R19, 16777216 ;  /* 0x4b8000001313b820 */ /* 0x000fe20000400000 */
[----:B------:R-:W-:Y:S01]  /*12f0*/  @P1 FMUL R17, R17, 0.25 ;  /* 0x3e80000011111820 */ /* 0x000fe20000400000 */
[C---:B------:R-:W-:Y:S01]  /*1300*/  FFMA R14, R11.reuse, R15, R4 ;  /* 0x0000000f0b0e7223 */ /* 0x040fe20000000004 */
[----:B------:R-:W-:Y:S01]  /*1310*/  FMUL R11, R11, R11 ;  /* 0x0000000b0b0b7220 */ /* 0x000fe20000400000 */
[----:B------:R-:W2:Y:S01]  /*1320*/  MUFU.RCP R16, R19 ;  /* 0x0000001300107308 */ /* 0x000ea20000001000 */
[----:B------:R-:W-:Y:S02]  /*1330*/  @!P3 FMUL R17, R17, 16777216 ;  /* 0x4b8000001111b820 */ /* 0x000fe40000400000 */
[----:B------:R-:W-:Y:S01]  /*1340*/  FMUL R11, R12, R11 ;  /* 0x0000000b0c0b7220 */ /* 0x000fe20000400000 */
[----:B------:R-:W3:Y:S03]  /*1350*/  SHFL.BFLY PT, R13, R14, 0x4, 0x1f ;  /* 0x0c801f000e0d7f89 */ /* 0x000ee600000e0000 */
[----:B------:R-:W-:-:S05]  /*1360*/  FFMA R10, R15, R11, R10 ;  /* 0x0000000b0f0a7223 */ /* 0x000fca000000000a */
[----:B------:R-:W4:Y:S01]  /*1370*/  SHFL.BFLY PT, R15, R10, 0x4, 0x1f ;  /* 0x0c801f000a0f7f89 */ /* 0x000f2200000e0000 */
[----:B0-----:R-:W-:Y:S01]  /*1380*/  FADD R4, R2, R3 ;  /* 0x0000000302047221 */ /* 0x001fe20000000000 */
[----:B--2---:R-:W-:-:S04]  /*1390*/  FMUL R16, R16, R17 ;  /* 0x0000001110107220 */ /* 0x004fc80000400000 */
[C---:B------:R-:W-:Y:S01]  /*13a0*/  FSETP.GEU.AND P3, PT, |R4|.reuse, 1.175494350822287508e-38, PT ;  /* 0x008000000400780b */ /* 0x040fe20003f6e200 */
[C---:B------:R-:W-:Y:S01]  /*13b0*/  FSETP.GT.AND P1, PT, |R4|.reuse, 8.50705917302346158658e+37, PT ;  /* 0x7e8000000400780b */ /* 0x040fe20003f24200 */
[----:B------:R-:W-:Y:S01]  /*13c0*/  FMUL R11, R4, 0.25 ;  /* 0x3e800000040b7820 */ /* 0x000fe20000400000 */
[----:B------:R-:W-:Y:S01]  /*13d0*/  FSEL R16, R16, RZ, P2 ;  /* 0x000000ff10107208 */ /* 0x000fe20001000000 */
[----:B------:R-:W-:-:S03]  /*13e0*/  FSETP.NEU.AND P2, PT, R4, RZ, PT ;  /* 0x000000ff0400720b */ /* 0x000fc60003f4d000 */
[----:B------:R-:W-:Y:S01]  /*13f0*/  FSEL R12, R11, R4, P1 ;  /* 0x000000040b0c7208 */ /* 0x000fe20000800000 */
[----:B---3--:R-:W-:Y:S01]  /*1400*/  FADD R13, -R14, R13 ;  /* 0x0000000d0e0d7221 */ /* 0x008fe20000000100 */
[----:B------:R-:W0:Y:S03]  /*1410*/  SHFL.BFLY PT, R11, R4, 0x1, 0x1f ;  /* 0x0c201f00040b7f89 */ /* 0x000e2600000e0000 */
[C---:B------:R-:W-:Y:S01]  /*1420*/  FFMA R14, R13.reuse, R16, R14 ;  /* 0x000000100d0e7223 */ /* 0x040fe2000000000e */
[----:B------:R-:W-:Y:S01]  /*1430*/  @!P3 FMUL R12, R12, 16777216 ;  /* 0x4b8000000c0cb820 */ /* 0x000fe20000400000 */
[----:B------:R-:W-:Y:S01]  /*1440*/  FMUL R13, R13, R13 ;  /* 0x0000000d0d0d7220 */ /* 0x000fe20000400000 */
[----:B------:R-:W-:Y:S01]  /*1450*/  @P1 FMUL R3, R3, 0.25 ;  /* 0x3e80000003031820 */ /* 0x000fe20000400000 */
[----:B----4-:R-:W-:Y:S01]  /*1460*/  FADD R15, R10, R15 ;  /* 0x0000000f0a0f7221 */ /* 0x010fe20000000000 */
[----:B------:R-:W2:Y:S01]  /*1470*/  SHFL.BFLY PT, R17, R14, 0x2, 0x1f ;  /* 0x0c401f000e117f89 */ /* 0x000ea200000e0000 */
[----:B------:R-:W-:Y:S01]  /*1480*/  FMUL R13, R0, R13 ;  /* 0x0000000d000d7220 */ /* 0x000fe20000400000 */
[----:B------:R-:W3:Y:S01]  /*1490*/  MUFU.RCP R12, R12 ;  /* 0x0000000c000c7308 */ /* 0x000ee20000001000 */
[----:B------:R-:W-:-:S02]  /*14a0*/  @!P3 FMUL R3, R3, 16777216 ;  /* 0x4b8000000303b820 */ /* 0x000fc40000400000 */
[----:B------:R-:W-:-:S05]  /*14b0*/  FFMA R13, R16, R13, R15 ;  /* 0x0000000d100d7223 */ /* 0x000fca000000000f */
[----:B------:R-:W4:Y:S01]  /*14c0*/  SHFL.BFLY PT, R0, R13, 0x2, 0x1f ;  /* 0x0c401f000d007f89 */ /* 0x000f2200000e0000 */
[----:B0-----:R-:W-:Y:S01]  /*14d0*/  FADD R10, R4, R11 ;  /* 0x0000000b040a7221 */ /* 0x001fe20000000000 */
[----:B---3--:R-:W-:-:S04]  /*14e0*/  FMUL R3, R12, R3 ;  /* 0x000000030c037220 */ /* 0x008fc80000400000 */
[C---:B------:R-:W-:Y:S01]  /*14f0*/  FSETP.GEU.AND P3, PT, |R10|.reuse, 1.175494350822287508e-38, PT ;  /* 0x008000000a00780b */ /* 0x040fe20003f6e200 */
[C---:B------:R-:W-:Y:S01]  /*1500*/  FSETP.GT.AND P1, PT, |R10|.reuse, 8.50705917302346158658e+37, PT ;  /* 0x7e8000000a00780b */ /* 0x040fe20003f24200 */
[----:B------:R-:W-:Y:S01]  /*1510*/  FMUL R19, R10, 0.25 ;  /* 0x3e8000000a137820 */ /* 0x000fe20000400000 */
[----:B--2---:R-:W-:Y:S01]  /*1520*/  FADD R17, -R14, R17 ;  /* 0x000000110e117221 */ /* 0x004fe20000000100 */
[----:B------:R-:W-:Y:S01]  /*1530*/  FSEL R3, R3, RZ, P2 ;  /* 0x000000ff03037208 */ /* 0x000fe20001000000 */
[----:B------:R-:W-:Y:S02]  /*1540*/  ISETP.NE.AND P2, PT, R5, RZ, PT ;  /* 0x000000ff0500720c */ /* 0x000fe40003f45270 */
[----:B------:R-:W-:Y:S01]  /*1550*/  FMUL R15, R17, R17 ;  /* 0x00000011110f7220 */ /* 0x000fe20000400000 */
[----:B------:R-:W-:Y:S01]  /*1560*/  FSEL R19, R19, R10, P1 ;  /* 0x0000000a13137208 */ /* 0x000fe20000800000 */
[----:B------:R-:W-:Y:S02]  /*1570*/  FFMA R14, R17, R3, R14 ;  /* 0x00000003110e7223 */ /* 0x000fe4000000000e */
[----:B------:R-:W-:Y:S01]  /*1580*/  FMUL R15, R2, R15 ;  /* 0x0000000f020f7220 */ /* 0x000fe20000400000 */
[----:B----4-:R-:W-:Y:S01]  /*1590*/  FADD R0, R13, R0 ;  /* 0x000000000d007221 */ /* 0x010fe20000000000 */
[----:B------:R-:W-:Y:S01]  /*15a0*/  @!P3 FMUL R19, R19, 16777216 ;  /* 0x4b8000001313b820 */ /* 0x000fe20000400000 */
[----:B------:R-:W0:Y:S01]  /*15b0*/  SHFL.BFLY PT, R13, R14, 0x1, 0x1f ;  /* 0x0c201f000e0d7f89 */ /* 0x000e2200000e0000 */
[----:B------:R-:W-:Y:S01]  /*15c0*/  @P1 FMUL R11, R11, 0.25 ;  /* 0x3e8000000b0b1820 */ /* 0x000fe20000400000 */
[----:B------:R-:W-:Y:S01]  /*15d0*/  FFMA R0, R3, R15, R0 ;  /* 0x0000000f03007223 */ /* 0x000fe20000000000 */
[----:B------:R-:W2:Y:S01]  /*15e0*/  MUFU.RCP R2, R19 ;  /* 0x0000001300027308 */ /* 0x000ea20000001000 */
[----:B------:R-:W-:Y:S01]  /*15f0*/  @!P2 STS [R7+UR4+0x80], R10 ;  /* 0x0000800a0700a988 */ /* 0x000fe20008000804 */
[----:B------:R-:W-:Y:S01]  /*1600*/  @!P3 FMUL R11, R11, 16777216 ;  /* 0x4b8000000b0bb820 */ /* 0x000fe20000400000 */
[----:B------:R-:W-:-:S02]  /*1610*/  FSETP.NEU.AND P1, PT, R10, RZ, PT ;  /* 0x000000ff0a00720b */ /* 0x000fc40003f2d000 */
[----:B------:R-:W3:Y:S01]  /*1620*/  SHFL.BFLY PT, R3, R0, 0x1, 0x1f ;  /* 0x0c201f0000037f89 */ /* 0x000ee200000e0000 */
[----:B--2---:R-:W-:Y:S01]  /*1630*/  FMUL R2, R2, R11 ;  /* 0x0000000b02027220 */ /* 0x004fe20000400000 */
[----:B0-----:R-:W-:-:S04]  /*1640*/  FADD R13, -R14, R13 ;  /* 0x0000000d0e0d7221 */ /* 0x001fc80000000100 */
[----:B------:R-:W-:Y:S01]  /*1650*/  FSEL R2, R2, RZ, P1 ;  /* 0x000000ff02027208 */ /* 0x000fe20000800000 */
[----:B------:R-:W-:-:S04]  /*1660*/  FMUL R11, R13, R13 ;  /* 0x0000000d0d0b7220 */ /* 0x000fc80000400000 */
[----:B------:R-:W-:Y:S01]  /*1670*/  FFMA R14, R13, R2, R14 ;  /* 0x000000020d0e7223 */ /* 0x000fe2000000000e */
[----:B---3--:R-:W-:Y:S01]  /*1680*/  FADD R3, R0, R3 ;  /* 0x0000000300037221 */ /* 0x008fe20000000000 */
[----:B------:R-:W-:-:S04]  /*1690*/  FMUL R11, R4, R11 ;  /* 0x0000000b040b7220 */ /* 0x000fc80000400000 */
[----:B------:R-:W-:Y:S01]  /*16a0*/  FFMA R2, R2, R11, R3 ;  /* 0x0000000b02027223 */ /* 0x000fe20000000003 */
[----:B------:R-:W-:Y:S06]  /*16b0*/  @P2 BRA `(.L_x_3) ;  /* 0x0000000000082947 */ /* 0x000fec0003800000 */
[----:B------:R0:W-:Y:S04]  /*16c0*/  STS [R7+UR4], R14 ;  /* 0x0000000e07007988 */ /* 0x0001e80008000804 */
[----:B------:R0:W-:Y:S02]  /*16d0*/  STS [R7+UR4+0x40], R2 ;  /* 0x0000400207007988 */ /* 0x0001e40008000804 */
.L_x_3:
[----:B------:R-:W-:Y:S05]  /*16e0*/  BSYNC.RECONVERGENT B0 ;  /* 0x0000000000007941 */ /* 0x000fea0003800200 */
.L_x_2:
[----:B------:R-:W-:Y:S01]  /*16f0*/  BAR.SYNC.DEFER_BLOCKING 0x0 ;  /* 0x0000000000007b1d */ /* 0x000fe20000010000 */
[----:B01----:R-:W-:Y:S01]  /*1700*/  HFMA2 R7, -RZ, RZ, 0.662109375, -19.203125 ;  /* 0x394ccccdff077431 */ /* 0x003fe200000001ff */
[----:B------:R-:W-:-:S06]  /*1710*/  MOV R9, RZ ;  /* 0x000000ff00097202 */ /* 0x000fcc0000000f00 */
[----:B------:R-:W0:Y:S01]  /*1720*/  LDC.64 R12, c[0x0][0x390] ;  /* 0x0000e400ff0c7b82 */ /* 0x000e220000000a00 */
[----:B------:R-:W-:Y:S01]  /*1730*/  UMOV UR6, 0xf0 ;  /* 0x000000f000067882 */ /* 0x000fe20000000000 */
[----:B------:R-:W1:Y:S01]  /*1740*/  LDCU.64 UR12, c[0x0][0x398] ;  /* 0x00007300ff0c77ac */ /* 0x000e620008000a00 */
[----:B------:R-:W2:Y:S05]  /*1750*/  LDCU.64 UR10, c[0x0][0x358] ;  /* 0x00006b00ff0a77ac */ /* 0x000eaa0008000a00 */
[----:B------:R-:W3:Y:S01]  /*1760*/  LDC.64 R14, c[0x0][0x388] ;  /* 0x0000e200ff0e7b82 */ /* 0x000ee20000000a00 */
[----:B------:R-:W-:Y:S01]  /*1770*/  USHF.R.U32 UR6, UR6, 0x4, URZ ;  /* 0x0000000406067899 */ /* 0x000fe200080016ff */
[----:B------:R-:W-:-:S03]  /*1780*/  UMOV UR7, 0x120 ;  /* 0x0000012000077882 */ /* 0x000fc60000000000 */
[----:B------:R-:W-:-:S04]  /*1790*/  ULOP3.LUT UR7, UR7, 0xf, UR6, 0xf8, !UPT ;  /* 0x0000000f07077892 */ /* 0x000fc8000f8ef806 */
[----:B------:R-:W-:Y:S01]  /*17a0*/  USHF.L.U32 UR7, UR7, 0x14, URZ ;  /* 0x0000001407077899 */ /* 0x000fe200080006ff */
[----:B------:R-:W-:Y:S01]  /*17b0*/  UMOV UR6, URZ ;  /* 0x000000ff00067c82 */ /* 0x000fe20008000000 */
[----:B------:R-:W4:Y:S01]  /*17c0*/  LDC.64 R2, c[0x0][0x380] ;  /* 0x0000e000ff027b82 */ /* 0x000f220000000a00 */
[----:B------:R-:W5:Y:S04]  /*17d0*/  LDS R4, [UR4+0x40] ;  /* 0x00004004ff047984 */ /* 0x000f680008000800 */
[----:B------:R-:W0:Y:S01]  /*17e0*/  LDS R0, [UR4] ;  /* 0x00000004ff007984 */ /* 0x000e220008000800 */
[----:B------:R-:W-:Y:S01]  /*17f0*/  UMOV.64 UR4, URZ ;  /* 0x000000ff00047c82 */ /* 0x000fe20008010000 */
[----:B-----5:R-:W-:Y:S01]  /*1800*/  FFMA R10, R4, R7, 9.9999999747524270788e-07 ;  /* 0x358637bd040a7423 */ /* 0x020fe20000000007 */
[----:B------:R-:W-:-:S05]  /*1810*/  LOP3.LUT R7, R5, 0x1ff, RZ, 0xc0, !PT ;  /* 0x000001ff05077812 */ /* 0x000fca00078ec0ff */
[----:B------:R-:W1:Y:S01]  /*1820*/  MUFU.RSQ R10, R10 ;  /* 0x0000000a000a7308 */ /* 0x000e620000001400 */
[----:B0-----:R-:W-:-:S04]  /*1830*/  IMAD.WIDE.U32 R4, R7, 0x8, R12 ;  /* 0x0000000807047825 */ /* 0x001fc800078e000c */
[----:B---3--:R-:W-:-:S04]  /*1840*/  IMAD.WIDE.U32 R12, R7, 0x8, R14 ;  /* 0x00000008070c7825 */ /* 0x008fc800078e000e */
[----:B--2-4-:R-:W-:-:S07]  /*1850*/  HFMA2 R7, -RZ, RZ, 0, 0 ;  /* 0x00000000ff077431 */ /* 0x014fce00000001ff */
.L_x_4:
[----:B------:R-:W-:Y:S02]  /*1860*/  IADD.64 R16, R6, UR4 ;  /* 0x0000000406107c35 */ /* 0x000fe4000f8e0200 */
[----:B------:R-:W-:Y:S02]  /*1870*/  IADD.64 R14, R8, UR4 ;  /* 0x00000004080e7c35 */ /* 0x000fe4000f8e0200 */
[----:B------:R-:W-:Y:S01]  /*1880*/  CS2R R20, SRZ ;  /* 0x0000000000147805 */ /* 0x000fe2000001ff00 */
[----:B------:R-:W-:Y:S01]  /*1890*/  UMOV UR8, 0xf0 ;  /* 0x000000f000087882 */ /* 0x000fe20000000000 */
[----:B------:R-:W-:Y:S02]  /*18a0*/  ISETP.LT.U64.AND P1, PT, R16, 0x1400, !P0 ;  /* 0x000014001000780c */ /* 0x000fe40004731070 */
[----:B------:R-:W-:Y:S01]  /*18b0*/  IMAD.WIDE R22, R14, 0x2, R2 ;  /* 0x000000020e167825 */ /* 0x000fe200078e0202 */
[----:B------:R-:W-:Y:S02]  /*18c0*/  ISETP.GE.U64.AND P2, PT, R16, 0x1400, PT ;  /* 0x000014001000780c */ /* 0x000fe40003f56070 */
[----:B------:R-:W-:Y:S01]  /*18d0*/  USHF.R.U32 UR8, UR8, 0x4, URZ ;  /* 0x0000000408087899 */ /* 0x000fe200080016ff */
[----:B------:R-:W-:-:S03]  /*18e0*/  UMOV UR9, 0x140 ;  /* 0x0000014000097882 */ /* 0x000fc60000000000 */
[----:B------:R-:W-:-:S04]  /*18f0*/  ULOP3.LUT UR9, UR9, 0xf, UR8, 0xf8, !UPT ;  /* 0x0000000f09097892 */ /* 0x000fc8000f8ef808 */
[----:B------:R-:W-:Y:S01]  /*1900*/  USHF.L.U32 UR9, UR9, 0x14, URZ ;  /* 0x0000001409097899 */ /* 0x000fe200080006ff */
[----:B------:R-:W-:Y:S01]  /*1910*/  UMOV UR8, URZ ;  /* 0x000000ff00087c82 */ /* 0x000fe20008000000 */
[----:B------:R-:W-:Y:S01]  /*1920*/  CS2R R16, SRZ ;  /* 0x0000000000107805 */ /* 0x000fe2000001ff00 */
[----:B------:R-:W-:Y:S01]  /*1930*/  CS2R R18, SRZ ;  /* 0x0000000000127805 */ /* 0x000fe2000001ff00 */
[----:B------:R-:W2:Y:S05]  /*1940*/  @P1 LDG.E.EF.64 R20, desc[UR6][R22.64] ;  /* 0x0000000616141981 */ /* 0x000eaa000c0e1b00 */
[----:B------:R0:W3:Y:S04]  /*1950*/  @!P2 LDG.E.EL.64 R16, desc[UR8][R4.64] ;  /* 0x000000080410a981 */ /* 0x0000e8000c2e1b00 */
[----:B------:R4:W5:Y:S01]  /*1960*/  @!P2 LDG.E.EL.64 R18, desc[UR8][R12.64] ;  /* 0x000000080c12a981 */ /* 0x000962000c2e1b00 */
[----:B0-----:R-:W-:-:S02]  /*1970*/  IADD.64 R4, R4, 0x1000 ;  /* 0x0000100004047835 */ /* 0x001fc400078e0200 */
[----:B----4-:R-:W-:-:S03]  /*1980*/  IADD.64 R12, R12, 0x1000 ;  /* 0x000010000c0c7835 */ /* 0x010fc600078e0200 */
[C---:B--2---:R-:W-:Y:S02]  /*1990*/  SHF.L.U32 R15, R20.reuse, 0x10, RZ ;  /* 0x00000010140f7819 */ /* 0x044fe400000006ff */
[----:B------:R-:W-:-:S03]  /*19a0*/  PRMT R20, R20, 0x7632, R20 ;  /* 0x0000763214147816 */ /* 0x000fc60000000014 */
[----:B------:R-:W-:Y:S01]  /*19b0*/  FADD R15, -R0, R15 ;  /* 0x0000000f000f7221 */ /* 0x000fe20000000100 */
[----:B---3--:R-:W-:Y:S02]  /*19c0*/  SHF.L.U32 R11, R16, 0x10, RZ ;  /* 0x00000010100b7819 */ /* 0x008fe400000006ff */
[C---:B------:R-:W-:Y:S01]  /*19d0*/  SHF.L.U32 R23, R21.reuse, 0x10, RZ ;  /* 0x0000001015177819 */ /* 0x040fe200000006ff */
[----:B-1----:R-:W-:Y:S01]  /*19e0*/  FMUL R22, R10, R15 ;  /* 0x0000000f0a167220 */ /* 0x002fe20000400000 */
[----:B------:R-:W-:Y:S02]  /*19f0*/  PRMT R15, R21, 0x7632, R15 ;  /* 0x00007632150f7816 */ /* 0x000fe4000000000f */
[----:B-----5:R-:W-:Y:S02]  /*1a00*/  PRMT R16, R19, 0x7632, R16 ;  /* 0x0000763213107816 */ /* 0x020fe40000000010 */
[----:B------:R-:W-:Y:S02]  /*1a10*/  SHF.L.U32 R21, R20, 0x10, RZ ;  /* 0x0000001014157819 */ /* 0x000fe400000006ff */
[----:B------:R-:W-:-:S02]  /*1a20*/  SHF.L.U32 R24, R18, 0x10, RZ ;  /* 0x0000001012187819 */ /* 0x000fc400000006ff */
[----:B------:R-:W-:Y:S02]  /*1a30*/  SHF.L.U32 R26, R19, 0x10, RZ ;  /* 0x00000010131a7819 */ /* 0x000fe400000006ff */
[----:B------:R-:W-:Y:S02]  /*1a40*/  PRMT R18, R18, 0x7632, R18 ;  /* 0x0000763212127816 */ /* 0x000fe40000000012 */
[----:B------:R-:W-:Y:S02]  /*1a50*/  PRMT R19, R16, 0x7632, R19 ;  /* 0x0000763210137816 */ /* 0x000fe40000000013 */
[----:B------:R-:W-:Y:S01]  /*1a60*/  SHF.L.U32 R25, R15, 0x10, RZ ;  /* 0x000000100f197819 */ /* 0x000fe200000006ff */
[----:B------:R-:W-:Y:S01]  /*1a70*/  FADD R15, -R0, R21 ;  /* 0x00000015000f7221 */ /* 0x000fe20000000100 */
[----:B------:R-:W-:Y:S01]  /*1a80*/  FFMA R11, R24, R22, R11 ;  /* 0x00000016180b7223 */ /* 0x000fe2000000000b */
[----:B------:R-:W-:Y:S02]  /*1a90*/  SHF.L.U32 R24, R18, 0x10, RZ ;  /* 0x0000001012187819 */ /* 0x000fe400000006ff */
[----:B------:R-:W-:Y:S01]  /*1aa0*/  SHF.L.U32 R19, R19, 0x10, RZ ;  /* 0x0000001013137819 */ /* 0x000fe200000006ff */
[----:B------:R-:W-:Y:S01]  /*1ab0*/  FMUL R18, R10, R15 ;  /* 0x0000000f0a127220 */ /* 0x000fe20000400000 */
[C---:B------:R-:W-:Y:S01]  /*1ac0*/  FADD R21, -R0.reuse, R23 ;  /* 0x0000001700157221 */ /* 0x040fe20000000100 */
[----:B------:R-:W-:Y:S01]  /*1ad0*/  PRMT R20, R17, 0x7632, R20 ;  /* 0x0000763211147816 */ /* 0x000fe20000000014 */
[----:B------:R-:W-:Y:S01]  /*1ae0*/  FADD R15, -R0, R25 ;  /* 0x00000019000f7221 */ /* 0x000fe20000000100 */
[----:B------:R-:W-:Y:S01]  /*1af0*/  FSETP.GT.AND P3, PT, R11, -448, PT ;  /* 0xc3e000000b00780b */ /* 0x000fe20003f64000 */
[----:B------:R-:W-:Y:S01]  /*1b00*/  FFMA R18, R24, R18, R19 ;  /* 0x0000001218127223 */ /* 0x000fe20000000013 */
[----:B------:R-:W-:Y:S01]  /*1b10*/  SHF.L.U32 R17, R17, 0x10, RZ ;  /* 0x0000001011117819 */ /* 0x000fe200000006ff */
[----:B------:R-:W-:Y:S01]  /*1b20*/  FMUL R22, R10, R21 ;  /* 0x000000150a167220 */ /* 0x000fe20000400000 */
[----:B------:R-:W-:Y:S01]  /*1b30*/  SHF.L.U32 R19, R16, 0x10, RZ ;  /* 0x0000001010137819 */ /* 0x000fe200000006ff */
[----:B------:R-:W-:Y:S01]  /*1b40*/  FMUL R15, R10, R15 ;  /* 0x0000000f0a0f7220 */ /* 0x000fe20000400000 */
[----:B------:R-:W-:Y:S01]  /*1b50*/  SHF.L.U32 R20, R20, 0x10, RZ ;  /* 0x0000001014147819 */ /* 0x000fe200000006ff */
[----:B------:R-:W-:Y:S01]  /*1b60*/  FFMA R17, R26, R22, R17 ;  /* 0x000000161a117223 */ /* 0x000fe20000000011 */
[----:B------:R-:W-:Y:S01]  /*1b70*/  FSETP.GT.AND P2, PT, R18, -448, PT ;  /* 0xc3e000001200780b */ /* 0x000fe20003f44000 */
[----:B------:R-:W-:-:S02]  /*1b80*/  FSETP.NAN.AND P4, PT, R11, R11, PT ;  /* 0x0000000b0b00720b */ /* 0x000fc40003f88000 */
[----:B------:R-:W-:Y:S01]  /*1b90*/  FFMA R20, R19, R15, R20 ;  /* 0x0000000f13147223 */ /* 0x000fe20000000014 */
[----:B------:R-:W-:Y:S02]  /*1ba0*/  FSETP.GT.AND P5, PT, R17, -448, PT ;  /* 0xc3e000001100780b */ /* 0x000fe40003fa4000 */
[----:B------:R-:W-:Y:S01]  /*1bb0*/  @!P3 FSEL R11, R11, -448, P4 ;  /* 0xc3e000000b0bb808 */ /* 0x000fe20002000000 */
[----:B------:R-:W-:Y:S01]  /*1bc0*/  FSETP.NAN.AND P3, PT, R18, R18, PT ;  /* 0x000000121200720b */ /* 0x000fe20003f68000 */
[----:B------:R-:W-:Y:S01]  /*1bd0*/  FSETP.GT.AND P4, PT, R20, -448, PT ;  /* 0xc3e000001400780b */ /* 0x000fe20003f84000 */
[----:B------:R-:W-:-:S04]  /*1be0*/  FSETP.NAN.AND P6, PT, R17, R17, PT ;  /* 0x000000111100720b */ /* 0x000fc80003fc8000 */
[----:B------:R-:W-:Y:S01]  /*1bf0*/  @!P2 FSEL R18, R18, -448, P3 ;  /* 0xc3e000001212a808 */ /* 0x000fe20001800000 */
[----:B------:R-:W-:Y:S01]  /*1c00*/  FSETP.GEU.AND P2, PT, R11, 448, PT ;  /* 0x43e000000b00780b */ /* 0x000fe20003f4e000 */
[----:B------:R-:W-:Y:S02]  /*1c10*/  FSETP.NAN.AND P3, PT, R20, R20, PT ;  /* 0x000000141400720b */ /* 0x000fe40003f68000 */
[----:B------:R-:W-:Y:S01]  /*1c20*/  @!P5 FSEL R17, R17, -448, P6 ;  /* 0xc3e000001111d808 */ /* 0x000fe20003000000 */
[----:B------:R-:W-:Y:S01]  /*1c30*/  FSETP.GEU.AND P5, PT, R18, 448, PT ;  /* 0x43e000001200780b */ /* 0x000fe20003fae000 */
[----:B------:R-:W-:Y:S02]  /*1c40*/  FSETP.NAN.AND P6, PT, R11, R11, PT ;  /* 0x0000000b0b00720b */ /* 0x000fe40003fc8000 */
[----:B------:R-:W-:Y:S01]  /*1c50*/  @!P4 FSEL R20, R20, -448, P3 ;  /* 0xc3e000001414c808 */ /* 0x000fe20001800000 */
[----:B------:R-:W-:-:S04]  /*1c60*/  FSETP.GEU.AND P3, PT, R17, 448, PT ;  /* 0x43e000001100780b */ /* 0x000fc80003f6e000 */
[----:B------:R-:W-:Y:S01]  /*1c70*/  FSETP.GEU.AND P4, PT, R20, 448, PT ;  /* 0x43e000001400780b */ /* 0x000fe20003f8e000 */
[----:B------:R-:W-:Y:S01]  /*1c80*/  @P2 SEL R11, R11, 0x43e00000, P6 ;  /* 0x43e000000b0b2807 */ /* 0x000fe20003000000 */
[----:B------:R-:W-:Y:S01]  /*1c90*/  FSETP.NAN.AND P6, PT, R18, R18, PT ;  /* 0x000000121200720b */ /* 0x000fe20003fc8000 */
[----:B------:R-:W-:-:S04]  /*1ca0*/  FSETP.NAN.AND P2, PT, R17, R17, PT ;  /* 0x000000111100720b */ /* 0x000fc80003f48000 */
[----:B------:R-:W-:Y:S01]  /*1cb0*/  @P5 SEL R18, R18, 0x43e00000, P6 ;  /* 0x43e0000012125807 */ /* 0x000fe20003000000 */
[----:B------:R-:W-:Y:S01]  /*1cc0*/  FSETP.NAN.AND P5, PT, R20, R20, PT ;  /* 0x000000141400720b */ /* 0x000fe20003fa8000 */
[----:B------:R-:W-:Y:S01]  /*1cd0*/  @P3 SEL R17, R17, 0x43e00000, P2 ;  /* 0x43e0000011113807 */ /* 0x000fe20001000000 */
[----:B------:R-:W-:-:S03]  /*1ce0*/  SHF.R.S32.HI R15, RZ, 0x1f, R14 ;  /* 0x0000001fff0f7819 */ /* 0x000fc6000001140e */
[----:B------:R-:W-:Y:S01]  /*1cf0*/  @P4 SEL R20, R20, 0x43e00000, P5 ;  /* 0x43e0000014144807 */ /* 0x000fe20002800000 */
[----:B------:R-:W-:Y:S01]  /*1d00*/  F2FP.SATFINITE.E4M3.F32.PACK_AB_MERGE_C R11, R18, R11, RZ ;  /* 0x0000000b120b723e */ /* 0x000fe200048070ff */
[----:B------:R-:W-:-:S03]  /*1d10*/  IADD.64 R14, R14, UR12 ;  /* 0x0000000c0e0e7c35 */ /* 0x000fc6000f8e0200 */
[----:B------:R-:W-:Y:S01]  /*1d20*/  F2FP.SATFINITE.E4M3.F32.PACK_AB_MERGE_C R20, R20, R17, RZ ;  /* 0x000000111414723e */ /* 0x000fe200048070ff */
[----:B------:R-:W-:-:S03]  /*1d30*/  MOV.64 R16, UR4 ;  /* 0x0000000400107c02 */ /* 0x000fc60008010f00 */
[----:B------:R-:W-:-:S05]  /*1d40*/  PRMT R11, R11, 0x5410, R20 ;  /* 0x000054100b0b7816 */ /* 0x000fca0000000014 */
[----:B------:R0:W-:Y:S01]  /*1d50*/  @P1 STG.E desc[UR10][R14.64], R11 ;  /* 0x0000000b0e001986 */ /* 0x0001e2000c10190a */
[----:B------:R-:W-:Y:S02]  /*1d60*/  ISETP.GE.U64.AND P1, PT, R16, 0xc00, PT ;  /* 0x00000c001000780c */ /* 0x000fe40003f36070 */
[----:B------:R-:W-:-:S12]  /*1d70*/  UIADD3.64 UR4, UPT, UPT, UR4, 0x800, URZ ;  /* 0x0000080004047897 */ /* 0x000fd8000fffe0ff */
[----:B0-----:R-:W-:Y:S05]  /*1d80*/  @!P1 BRA `(.L_x_4) ;  /* 0xfffffff800b49947 */ /* 0x001fea000383ffff */
[----:B------:R-:W-:Y:S05]  /*1d90*/  EXIT ;  /* 0x000000000000794d */ /* 0x000fea0003800000 */
.L_x_5:
[----:B------:R-:W-:-:S00]  /*1da0*/  BRA `(.L_x_5) ;  /* 0xfffffffc00fc7947 */ /* 0x000fc0000383ffff */
[----:B------:R-:W-:-:S00]  /*1db0*/  NOP ;  /* 0x0000000000007918 */ /* 0x000fc00000000000 */
        /* <DEDUP_REMOVED lines=12> */
.L_x_6:


//--------------------- .nv.global.init           --------------------------
	.section	.nv.global.init,"aw",@progbits
.nv.global.init:
	.type		_$_str,@object
	.size		_$_str,(.L_0 - _$_str)
_$_str:
        /*0000*/ 	.byte	0x5f, 0x5f, 0x43, 0x55, 0x44, 0x41, 0x5f, 0x46, 0x54, 0x5a, 0x00
.L_0:


//--------------------- .nv.shared.triton_red_fused__scaled_mm__to_copy_native_layer_norm_ones_0 --------------------------
	.section	.nv.shared.triton_red_fused__scaled_mm__to_copy_native_layer_norm_ones_0,"aw",@nobits
	.sectionflags	@""
	.align	16
	.zero		1024


//--------------------- .nv.shared.reserved.0     --------------------------
	.section	.nv.shared.reserved.0,"aw",@nobits
	.weak		__nv_reservedSMEM_offset_0_alias
	.size		__nv_reservedSMEM_offset_0_alias, 0, 64
	.other		__nv_reservedSMEM_offset_0_alias,@"STO_CUDA_RESERVED_SHARED STV_DEFAULT"
__nv_reservedSMEM_offset_0_alias:
	.zero		0
	.zero		64


//--------------------- .nv.constant0.triton_red_fused__scaled_mm__to_copy_native_layer_norm_ones_0 --------------------------
	.section	.nv.constant0.triton_red_fused__scaled_mm__to_copy_native_layer_norm_ones_0,"a",@progbits
	.sectionflags	@""
	.align	4
.nv.constant0.triton_red_fused__scaled_mm__to_copy_native_layer_norm_ones_0:
	.zero		944


//--------------------- SYMBOLS --------------------------

	.type		.nv.reservedSmem.offset0,@object
	.size		.nv.reservedSmem.offset0,0x4
	.type		.nv.reservedSmem.cap,@object
	.size		.nv.reservedSmem.cap,0x4
